	.target	sm_100a

	.elftype	@"ET_EXEC"


//--------------------- .note.nv.tkinfo           --------------------------
	.section	.note.nv.tkinfo,"",@"SHT_NOTE"
	.sectionflags	@"SHF_NOTE_NV_TKINFO"
	.tkinfo
        /*0018*/ 	.word	0x00000002
        /*0030*/ 	.string	""
        /*0030*/ 	.string	"ptxas"
        /*0030*/ 	.string	"Cuda compilation tools, release 13.0, V13.0.88"
        /*0030*/ 	.string	"Build cuda_13.0.r13.0/compiler.36424714_0"
        /*0030*/ 	.string	"-arch sm_100a -m 64 "



//--------------------- .note.nv.cuinfo           --------------------------
	.section	.note.nv.cuinfo,"",@"SHT_NOTE"
	.sectionflags	@"SHF_NOTE_NV_CUINFO"
        /*0018*/ 	.short	0x0002
        /*001a*/ 	.short	0x0064
        /*001c*/ 	.short	0x0082
	.zero		2


//--------------------- .nv.info                  --------------------------
	.section	.nv.info,"",@"SHT_CUDA_INFO"
	.align	4


	//----- nvinfo : EIATTR_REGCOUNT
	.align		4
        /*0000*/ 	.byte	0x04, 0x2f
        /*0002*/ 	.short	(.L_19 - .L_18)
	.align		4
.L_18:
        /*0004*/ 	.word	index@(_ZN7cutlass13device_kernelINS_4gemm6kernel13GemmUniversalIN4cute5tupleIJiiiiEEENS1_10collective13CollectiveMmaINS1_35MainloopSm100TmaUmmaWarpSpecializedILi6ELi2ELi4ENS5_IJNS4_1CILi1EEESB_SB_EEEEENS5_IJNSA_ILi128EEESE_NSA_ILi64EEEEEENS_10bfloat16_tENS5_IJlSB_lEEESH_SI_NS4_8TiledMMAINS4_8MMA_AtomIJNS4_20SM100_MMA_F16BF16_SSISH_SH_fLi128ELi128ELNS4_4UMMA5MajorE0ELSN_0ELNSM_7ScaleInE0ELSO_0EEEEEENS4_6LayoutISC_NS5_IJNSA_ILi0EEESS_SS_EEEEENS5_IJNS4_10UnderscoreESV_SV_EEEEENS4_13SM90_TMA_LOADENS4_14ComposedLayoutINS4_7SwizzleILi3ELi4ELi3EEENS4_18smem_ptr_flag_bitsILi16EEENSR_INS5_IJNSA_ILi8EEESF_EEENS5_IJSF_SB_EEEEEEEvNS4_8identityESY_S18_vS19_EENS_8epilogue10collective18CollectiveEpilogueINS1B_23Sm100TmaWarpSpecializedILi4ELi2ELi32ELb1ELb0EEEJSG_NS5_IJNSR_ISE_SB_EENSR_INSA_ILi32EEESB_EEEEESH_SI_SH_SI_NS1B_6fusion15FusionCallbacksIS1F_NS1K_17LinCombPerRowBiasISH_fSH_SH_fLi8ELNS_15FloatRoundStyleE2EEESG_S1J_JEEENS4_5SM1004TMEM4LOAD26SM100_TMEM_LOAD_32dp32b32xESY_NSZ_INS10_ILi2ELi4ELi3EEES13_NSR_INS5_IJS14_S1H_EEENS5_IJS1H_SB_EEEEEEENS4_39AutoVectorizingCopyWithAssumedAlignmentILi128EEENS4_14SM90_TMA_STOREES1Y_S20_S20_EEEvvEEEEvNT_6ParamsE)
        /*0008*/ 	.word	0x00000074


	//----- nvinfo : EIATTR_FRAME_SIZE
	.align		4
.L_19:
        /*000c*/ 	.byte	0x04, 0x11
        /*000e*/ 	.short	(.L_21 - .L_20)
	.align		4
.L_20:
        /*0010*/ 	.word	index@($__internal_2_$__cuda_sm10x_tcgen05_guardrail_trap_unallocated_columns_being_dealloced)
        /*0014*/ 	.word	0x00000000


	//----- nvinfo : EIATTR_FRAME_SIZE
	.align		4
.L_21:
        /*0018*/ 	.byte	0x04, 0x11
        /*001a*/ 	.short	(.L_23 - .L_22)
	.align		4
.L_22:
        /*001c*/ 	.word	index@($__internal_1_$__cuda_sm10x_tcgen05_guardrail_trap_phase_invalid_during_alloc)
        /*0020*/ 	.word	0x00000000


	//----- nvinfo : EIATTR_FRAME_SIZE
	.align		4
.L_23:
        /*0024*/ 	.byte	0x04, 0x11
        /*0026*/ 	.short	(.L_25 - .L_24)
	.align		4
.L_24:
        /*0028*/ 	.word	index@($__internal_0_$__cuda_sm10x_tcgen05_guardrail_trap_col_being_dealloced_not_returned_by_alloc)
        /*002c*/ 	.word	0x00000000


	//----- nvinfo : EIATTR_FRAME_SIZE
	.align		4
.L_25:
        /*0030*/ 	.byte	0x04, 0x11
        /*0032*/ 	.short	(.L_27 - .L_26)
	.align		4
.L_26:
        /*0034*/ 	.word	index@(_ZN7cutlass13device_kernelINS_4gemm6kernel13GemmUniversalIN4cute5tupleIJiiiiEEENS1_10collective13CollectiveMmaINS1_35MainloopSm100TmaUmmaWarpSpecializedILi6ELi2ELi4ENS5_IJNS4_1CILi1EEESB_SB_EEEEENS5_IJNSA_ILi128EEESE_NSA_ILi64EEEEEENS_10bfloat16_tENS5_IJlSB_lEEESH_SI_NS4_8TiledMMAINS4_8MMA_AtomIJNS4_20SM100_MMA_F16BF16_SSISH_SH_fLi128ELi128ELNS4_4UMMA5MajorE0ELSN_0ELNSM_7ScaleInE0ELSO_0EEEEEENS4_6LayoutISC_NS5_IJNSA_ILi0EEESS_SS_EEEEENS5_IJNS4_10UnderscoreESV_SV_EEEEENS4_13SM90_TMA_LOADENS4_14ComposedLayoutINS4_7SwizzleILi3ELi4ELi3EEENS4_18smem_ptr_flag_bitsILi16EEENSR_INS5_IJNSA_ILi8EEESF_EEENS5_IJSF_SB_EEEEEEEvNS4_8identityESY_S18_vS19_EENS_8epilogue10collective18CollectiveEpilogueINS1B_23Sm100TmaWarpSpecializedILi4ELi2ELi32ELb1ELb0EEEJSG_NS5_IJNSR_ISE_SB_EENSR_INSA_ILi32EEESB_EEEEESH_SI_SH_SI_NS1B_6fusion15FusionCallbacksIS1F_NS1K_17LinCombPerRowBiasISH_fSH_SH_fLi8ELNS_15FloatRoundStyleE2EEESG_S1J_JEEENS4_5SM1004TMEM4LOAD26SM100_TMEM_LOAD_32dp32b32xESY_NSZ_INS10_ILi2ELi4ELi3EEES13_NSR_INS5_IJS14_S1H_EEENS5_IJS1H_SB_EEEEEEENS4_39AutoVectorizingCopyWithAssumedAlignmentILi128EEENS4_14SM90_TMA_STOREES1Y_S20_S20_EEEvvEEEEvNT_6ParamsE)
        /*0038*/ 	.word	0x00000000


	//----- nvinfo : EIATTR_MIN_STACK_SIZE
	.align		4
.L_27:
        /*003c*/ 	.byte	0x04, 0x12
        /*003e*/ 	.short	(.L_29 - .L_28)
	.align		4
.L_28:
        /*0040*/ 	.word	index@(_ZN7cutlass13device_kernelINS_4gemm6kernel13GemmUniversalIN4cute5tupleIJiiiiEEENS1_10collective13CollectiveMmaINS1_35MainloopSm100TmaUmmaWarpSpecializedILi6ELi2ELi4ENS5_IJNS4_1CILi1EEESB_SB_EEEEENS5_IJNSA_ILi128EEESE_NSA_ILi64EEEEEENS_10bfloat16_tENS5_IJlSB_lEEESH_SI_NS4_8TiledMMAINS4_8MMA_AtomIJNS4_20SM100_MMA_F16BF16_SSISH_SH_fLi128ELi128ELNS4_4UMMA5MajorE0ELSN_0ELNSM_7ScaleInE0ELSO_0EEEEEENS4_6LayoutISC_NS5_IJNSA_ILi0EEESS_SS_EEEEENS5_IJNS4_10UnderscoreESV_SV_EEEEENS4_13SM90_TMA_LOADENS4_14ComposedLayoutINS4_7SwizzleILi3ELi4ELi3EEENS4_18smem_ptr_flag_bitsILi16EEENSR_INS5_IJNSA_ILi8EEESF_EEENS5_IJSF_SB_EEEEEEEvNS4_8identityESY_S18_vS19_EENS_8epilogue10collective18CollectiveEpilogueINS1B_23Sm100TmaWarpSpecializedILi4ELi2ELi32ELb1ELb0EEEJSG_NS5_IJNSR_ISE_SB_EENSR_INSA_ILi32EEESB_EEEEESH_SI_SH_SI_NS1B_6fusion15FusionCallbacksIS1F_NS1K_17LinCombPerRowBiasISH_fSH_SH_fLi8ELNS_15FloatRoundStyleE2EEESG_S1J_JEEENS4_5SM1004TMEM4LOAD26SM100_TMEM_LOAD_32dp32b32xESY_NSZ_INS10_ILi2ELi4ELi3EEES13_NSR_INS5_IJS14_S1H_EEENS5_IJS1H_SB_EEEEEEENS4_39AutoVectorizingCopyWithAssumedAlignmentILi128EEENS4_14SM90_TMA_STOREES1Y_S20_S20_EEEvvEEEEvNT_6ParamsE)
        /*0044*/ 	.word	0x00000000
.L_29:


//--------------------- .nv.compat                --------------------------
	.section	.nv.compat,"",@"SHT_CUDA_COMPAT_INFO"
	.align	4
        /*0000*/ 	.byte	0x02, 0x09, 0x01, 0x00, 0x02, 0x02, 0x02, 0x00, 0x02, 0x05, 0x05, 0x00, 0x03, 0x07, 0x01, 0x01
        /*0010*/ 	.byte	0x02, 0x03, 0x01, 0x00, 0x02, 0x06, 0x01, 0x00, 0x04, 0x0b, 0x08, 0x00, 0x09, 0x00, 0x00, 0x00
        /*0020*/ 	.byte	0x00, 0x00, 0x00, 0x00


//--------------------- .nv.info._ZN7cutlass13device_kernelINS_4gemm6kernel13GemmUniversalIN4cute5tupleIJiiiiEEENS1_10collective13CollectiveMmaINS1_35MainloopSm100TmaUmmaWarpSpecializedILi6ELi2ELi4ENS5_IJNS4_1CILi1EEESB_SB_EEEEENS5_IJNSA_ILi128EEESE_NSA_ILi64EEEEEENS_10bfloat16_tENS5_IJlSB_lEEESH_SI_NS4_8TiledMMAINS4_8MMA_AtomIJNS4_20SM100_MMA_F16BF16_SSISH_SH_fLi128ELi128ELNS4_4UMMA5MajorE0ELSN_0ELNSM_7ScaleInE0ELSO_0EEEEEENS4_6LayoutISC_NS5_IJNSA_ILi0EEESS_SS_EEEEENS5_IJNS4_10UnderscoreESV_SV_EEEEENS4_13SM90_TMA_LOADENS4_14ComposedLayoutINS4_7SwizzleILi3ELi4ELi3EEENS4_18smem_ptr_flag_bitsILi16EEENSR_INS5_IJNSA_ILi8EEESF_EEENS5_IJSF_SB_EEEEEEEvNS4_8identityESY_S18_vS19_EENS_8epilogue10collective18CollectiveEpilogueINS1B_23Sm100TmaWarpSpecializedILi4ELi2ELi32ELb1ELb0EEEJSG_NS5_IJNSR_ISE_SB_EENSR_INSA_ILi32EEESB_EEEEESH_SI_SH_SI_NS1B_6fusion15FusionCallbacksIS1F_NS1K_17LinCombPerRowBiasISH_fSH_SH_fLi8ELNS_15FloatRoundStyleE2EEESG_S1J_JEEENS4_5SM1004TMEM4LOAD26SM100_TMEM_LOAD_32dp32b32xESY_NSZ_INS10_ILi2ELi4ELi3EEES13_NSR_INS5_IJS14_S1H_EEENS5_IJS1H_SB_EEEEEEENS4_39AutoVectorizingCopyWithAssumedAlignmentILi128EEENS4_14SM90_TMA_STOREES1Y_S20_S20_EEEvvEEEEvNT_6ParamsE --------------------------
	.section	.nv.info._ZN7cutlass13device_kernelINS_4gemm6kernel13GemmUniversalIN4cute5tupleIJiiiiEEENS1_10collective13CollectiveMmaINS1_35MainloopSm100TmaUmmaWarpSpecializedILi6ELi2ELi4ENS5_IJNS4_1CILi1EEESB_SB_EEEEENS5_IJNSA_ILi128EEESE_NSA_ILi64EEEEEENS_10bfloat16_tENS5_IJlSB_lEEESH_SI_NS4_8TiledMMAINS4_8MMA_AtomIJNS4_20SM100_MMA_F16BF16_SSISH_SH_fLi128ELi128ELNS4_4UMMA5MajorE0ELSN_0ELNSM_7ScaleInE0ELSO_0EEEEEENS4_6LayoutISC_NS5_IJNSA_ILi0EEESS_SS_EEEEENS5_IJNS4_10UnderscoreESV_SV_EEEEENS4_13SM90_TMA_LOADENS4_14ComposedLayoutINS4_7SwizzleILi3ELi4ELi3EEENS4_18smem_ptr_flag_bitsILi16EEENSR_INS5_IJNSA_ILi8EEESF_EEENS5_IJSF_SB_EEEEEEEvNS4_8identityESY_S18_vS19_EENS_8epilogue10collective18CollectiveEpilogueINS1B_23Sm100TmaWarpSpecializedILi4ELi2ELi32ELb1ELb0EEEJSG_NS5_IJNSR_ISE_SB_EENSR_INSA_ILi32EEESB_EEEEESH_SI_SH_SI_NS1B_6fusion15FusionCallbacksIS1F_NS1K_17LinCombPerRowBiasISH_fSH_SH_fLi8ELNS_15FloatRoundStyleE2EEESG_S1J_JEEENS4_5SM1004TMEM4LOAD26SM100_TMEM_LOAD_32dp32b32xESY_NSZ_INS10_ILi2ELi4ELi3EEES13_NSR_INS5_IJS14_S1H_EEENS5_IJS1H_SB_EEEEEEENS4_39AutoVectorizingCopyWithAssumedAlignmentILi128EEENS4_14SM90_TMA_STOREES1Y_S20_S20_EEEvvEEEEvNT_6ParamsE,"",@"SHT_CUDA_INFO"
	.sectionflags	@""
	.align	4


	//----- nvinfo : EIATTR_CUDA_API_VERSION
	.align		4
        /*0000*/ 	.byte	0x04, 0x37
        /*0002*/ 	.short	(.L_31 - .L_30)
.L_30:
        /*0004*/ 	.word	0x00000082


	//----- nvinfo : EIATTR_KPARAM_INFO
	.align		4
.L_31:
        /*0008*/ 	.byte	0x04, 0x17
        /*000a*/ 	.short	(.L_33 - .L_32)
.L_32:
        /*000c*/ 	.word	0x00000000
        /*0010*/ 	.short	0x0000
        /*0012*/ 	.short	0x0000
        /*0014*/ 	.byte	0x00, 0xf0, 0x01, 0x20


	//----- nvinfo : EIATTR_AT_ENTRY_FRAGMENTS
	.align		4
.L_33:
        /*0018*/ 	.byte	0x04, 0x4f
        /*001a*/ 	.short	(.L_35 - .L_34)


	//   ....[0]....
.L_34:
        /*001c*/ 	.word	0x00000006


	//----- nvinfo : EIATTR_RESERVED_SMEM_USED
	.align		4
.L_35:
        /*0020*/ 	.byte	0x01, 0x41
	.zero		2


	//----- nvinfo : EIATTR_SPARSE_MMA_MASK
	.align		4
        /*0024*/ 	.byte	0x03, 0x50
        /*0026*/ 	.short	0x0000


	//----- nvinfo : EIATTR_TCGEN05_1CTA_USED
	.align		4
        /*0028*/ 	.byte	0x01, 0x51
	.zero		2


	//----- nvinfo : EIATTR_MAXREG_COUNT
	.align		4
        /*002c*/ 	.byte	0x03, 0x1b
        /*002e*/ 	.short	0x00ff


	//----- nvinfo : EIATTR_NUM_BARRIERS
	.align		4
        /*0030*/ 	.byte	0x02, 0x4c
        /*0032*/ 	.byte	0x07
	.zero		1


	//----- nvinfo : EIATTR_EXTERNS
	.align		4
        /*0034*/ 	.byte	0x04, 0x0f
        /*0036*/ 	.short	(.L_37 - .L_36)


	//   ....[0]....
	.align		4
.L_36:
        /*0038*/ 	.word	index@(__assertfail)


	//----- nvinfo : EIATTR_MERCURY_ISA_VERSION
	.align		4
.L_37:
        /*003c*/ 	.byte	0x03, 0x5f
        /*003e*/ 	.short	0x0101


	//----- nvinfo : EIATTR_INT_WARP_WIDE_INSTR_OFFSETS
	.align		4
        /*0040*/ 	.byte	0x04, 0x31
        /*0042*/ 	.short	(.L_39 - .L_38)


	//   ....[0]....
.L_38:
        /*0044*/ 	.word	0x00001df0


	//   ....[1]....
        /*0048*/ 	.word	0x00003950


	//   ....[2]....
        /*004c*/ 	.word	0x00003980


	//   ....[3]....
        /*0050*/ 	.word	0x000039d0


	//   ....[4]....
        /*0054*/ 	.word	0x000042f0


	//   ....[5]....
        /*0058*/ 	.word	0x00004350


	//   ....[6]....
        /*005c*/ 	.word	0x00004440


	//   ....[7]....
        /*0060*/ 	.word	0x000044b0


	//   ....[8]....
        /*0064*/ 	.word	0x000045c0


	//   ....[9]....
        /*0068*/ 	.word	0x00004650


	//   ....[10]....
        /*006c*/ 	.word	0x00004830


	//   ....[11]....
        /*0070*/ 	.word	0x00004980


	//   ....[12]....
        /*0074*/ 	.word	0x000058e0


	//----- nvinfo : EIATTR_COOP_GROUP_MASK_REGIDS
	.align		4
.L_39:
        /*0078*/ 	.byte	0x04, 0x29
        /*007a*/ 	.short	(.L_41 - .L_40)


	//   ....[0]....
.L_40:
        /*007c*/ 	.word	0xffffffff


	//   ....[1]....
        /*0080*/ 	.word	0xffffffff


	//   ....[2]....
        /*0084*/ 	.word	0xffffffff


	//   ....[3]....
        /*0088*/ 	.word	0xffffffff


	//   ....[4]....
        /*008c*/ 	.word	0xffffffff


	//   ....[5]....
        /*0090*/ 	.word	0xffffffff


	//   ....[6]....
        /*0094*/ 	.word	0xffffffff


	//   ....[7]....
        /*0098*/ 	.word	0xffffffff


	//   ....[8]....
        /*009c*/ 	.word	0xffffffff


	//   ....[9]....
        /*00a0*/ 	.word	0xffffffff


	//   ....[10]....
        /*00a4*/ 	.word	0xffffffff


	//   ....[11]....
        /*00a8*/ 	.word	0xffffffff


	//   ....[12]....
        /*00ac*/ 	.word	0xffffffff


	//----- nvinfo : EIATTR_COOP_GROUP_INSTR_OFFSETS
	.align		4
.L_41:
        /*00b0*/ 	.byte	0x04, 0x28
        /*00b2*/ 	.short	(.L_43 - .L_42)


	//   ....[0]....
.L_42:
        /*00b4*/ 	.word	0x00000090


	//   ....[1]....
        /*00b8*/ 	.word	0x000004c0


	//   ....[2]....
        /*00bc*/ 	.word	0x00000670


	//   ....[3]....
        /*00c0*/ 	.word	0x00000810


	//   ....[4]....
        /*00c4*/ 	.word	0x00000910


	//   ....[5]....
        /*00c8*/ 	.word	0x00000a80


	//   ....[6]....
        /*00cc*/ 	.word	0x00000c20


	//   ....[7]....
        /*00d0*/ 	.word	0x00001cd0


	//   ....[8]....
        /*00d4*/ 	.word	0x00002bd0


	//   ....[9]....
        /*00d8*/ 	.word	0x00002de0


	//   ....[10]....
        /*00dc*/ 	.word	0x00002e10


	//   ....[11]....
        /*00e0*/ 	.word	0x00003840


	//   ....[12]....
        /*00e4*/ 	.word	0x00003a70


	//----- nvinfo : EIATTR_VRC_CTA_INIT_COUNT
	.align		4
.L_43:
        /*00e8*/ 	.byte	0x02, 0x4a
        /*00ea*/ 	.byte	0x80
	.zero		1


	//----- nvinfo : EIATTR_SYSCALL_OFFSETS
	.align		4
        /*00ec*/ 	.byte	0x04, 0x46
        /*00ee*/ 	.short	(.L_45 - .L_44)


	//   ....[0]....
.L_44:
        /*00f0*/ 	.word	0x00005450


	//   ....[1]....
        /*00f4*/ 	.word	0x00005540


	//   ....[2]....
        /*00f8*/ 	.word	0x00005e00


	//   ....[3]....
        /*00fc*/ 	.word	0x00006a80


	//   ....[4]....
        /*0100*/ 	.word	0x000076d0


	//   ....[5]....
        /*0104*/ 	.word	0x00008320


	//----- nvinfo : EIATTR_MBARRIER_INSTR_OFFSETS
	.align		4
.L_45:
        /*0108*/ 	.byte	0x04, 0x39
        /*010a*/ 	.short	(.L_47 - .L_46)


	//   ....[0]....
.L_46:
        /*010c*/ 	.word	0x000005a0
        /*0110*/ 	.word	0x000000ff
        /*0114*/ 	.word	0x00000000
        /*0118*/ 	.short	0x0100
        /*011a*/ 	.byte	0x05
	.zero		1


	//   ....[1]....
        /*011c*/ 	.word	0x000005b0
        /*0120*/ 	.word	0x000000ff
        /*0124*/ 	.word	0x00000030
        /*0128*/ 	.short	0x0100
        /*012a*/ 	.byte	0x05
	.zero		1


	//   ....[2]....
        /*012c*/ 	.word	0x000005c0
        /*0130*/ 	.word	0x000000ff
        /*0134*/ 	.word	0x00000008
        /*0138*/ 	.short	0x0100
        /*013a*/ 	.byte	0x05
	.zero		1


	//   ....[3]....
        /*013c*/ 	.word	0x000005d0
        /*0140*/ 	.word	0x000000ff
        /*0144*/ 	.word	0x00000038
        /*0148*/ 	.short	0x0100
        /*014a*/ 	.byte	0x05
	.zero		1


	//   ....[4]....
        /*014c*/ 	.word	0x000005e0
        /*0150*/ 	.word	0x000000ff
        /*0154*/ 	.word	0x00000010
        /*0158*/ 	.short	0x0100
        /*015a*/ 	.byte	0x05
	.zero		1


	//   ....[5]....
        /*015c*/ 	.word	0x000005f0
        /*0160*/ 	.word	0x000000ff
        /*0164*/ 	.word	0x00000040
        /*0168*/ 	.short	0x0100
        /*016a*/ 	.byte	0x05
	.zero		1


	//   ....[6]....
        /*016c*/ 	.word	0x00000600
        /*0170*/ 	.word	0x000000ff
        /*0174*/ 	.word	0x00000018
        /*0178*/ 	.short	0x0100
        /*017a*/ 	.byte	0x05
	.zero		1


	//   ....[7]....
        /*017c*/ 	.word	0x00000610
        /*0180*/ 	.word	0x000000ff
        /*0184*/ 	.word	0x00000048
        /*0188*/ 	.short	0x0100
        /*018a*/ 	.byte	0x05
	.zero		1


	//   ....[8]....
        /*018c*/ 	.word	0x00000620
        /*0190*/ 	.word	0x000000ff
        /*0194*/ 	.word	0x00000020
        /*0198*/ 	.short	0x0100
        /*019a*/ 	.byte	0x05
	.zero		1


	//   ....[9]....
        /*019c*/ 	.word	0x00000630
        /*01a0*/ 	.word	0x000000ff
        /*01a4*/ 	.word	0x00000050
        /*01a8*/ 	.short	0x0100
        /*01aa*/ 	.byte	0x05
	.zero		1


	//   ....[10]....
        /*01ac*/ 	.word	0x00000640
        /*01b0*/ 	.word	0x000000ff
        /*01b4*/ 	.word	0x00000028
        /*01b8*/ 	.short	0x0100
        /*01ba*/ 	.byte	0x05
	.zero		1


	//   ....[11]....
        /*01bc*/ 	.word	0x00000650
        /*01c0*/ 	.word	0x000000ff
        /*01c4*/ 	.word	0x00000058
        /*01c8*/ 	.short	0x0100
        /*01ca*/ 	.byte	0x05
	.zero		1


	//   ....[12]....
        /*01cc*/ 	.word	0x00000780
        /*01d0*/ 	.word	0x000000ff
        /*01d4*/ 	.word	0x00000060
        /*01d8*/ 	.short	0x0100
        /*01da*/ 	.byte	0x06
	.zero		1


	//   ....[13]....
        /*01dc*/ 	.word	0x00000790
        /*01e0*/ 	.word	0x000000ff
        /*01e4*/ 	.word	0x00000080
        /*01e8*/ 	.short	0x0100
        /*01ea*/ 	.byte	0x06
	.zero		1


	//   ....[14]....
        /*01ec*/ 	.word	0x000007a0
        /*01f0*/ 	.word	0x000000ff
        /*01f4*/ 	.word	0x00000068
        /*01f8*/ 	.short	0x0100
        /*01fa*/ 	.byte	0x06
	.zero		1


	//   ....[15]....
        /*01fc*/ 	.word	0x000007b0
        /*0200*/ 	.word	0x000000ff
        /*0204*/ 	.word	0x00000088
        /*0208*/ 	.short	0x0100
        /*020a*/ 	.byte	0x06
	.zero		1


	//   ....[16]....
        /*020c*/ 	.word	0x000007c0
        /*0210*/ 	.word	0x000000ff
        /*0214*/ 	.word	0x00000070
        /*0218*/ 	.short	0x0100
        /*021a*/ 	.byte	0x06
	.zero		1


	//   ....[17]....
        /*021c*/ 	.word	0x000007d0
        /*0220*/ 	.word	0x000000ff
        /*0224*/ 	.word	0x00000090
        /*0228*/ 	.short	0x0100
        /*022a*/ 	.byte	0x06
	.zero		1


	//   ....[18]....
        /*022c*/ 	.word	0x000007e0
        /*0230*/ 	.word	0x000000ff
        /*0234*/ 	.word	0x00000078
        /*0238*/ 	.short	0x0100
        /*023a*/ 	.byte	0x06
	.zero		1


	//   ....[19]....
        /*023c*/ 	.word	0x000007f0
        /*0240*/ 	.word	0x000000ff
        /*0244*/ 	.word	0x00000098
        /*0248*/ 	.short	0x0100
        /*024a*/ 	.byte	0x06
	.zero		1


	//   ....[20]....
        /*024c*/ 	.word	0x000008e0
        /*0250*/ 	.word	0x000000ff
        /*0254*/ 	.word	0x000000a0
        /*0258*/ 	.short	0x0100
        /*025a*/ 	.byte	0x05
	.zero		1


	//   ....[21]....
        /*025c*/ 	.word	0x000008f0
        /*0260*/ 	.word	0x000000ff
        /*0264*/ 	.word	0x000000a8
        /*0268*/ 	.short	0x0100
        /*026a*/ 	.byte	0x05
	.zero		1


	//   ....[22]....
        /*026c*/ 	.word	0x00000a30
        /*0270*/ 	.word	0x000000ff
        /*0274*/ 	.word	0x000000b0
        /*0278*/ 	.short	0x0100
        /*027a*/ 	.byte	0x05
	.zero		1


	//   ....[23]....
        /*027c*/ 	.word	0x00000a40
        /*0280*/ 	.word	0x000000ff
        /*0284*/ 	.word	0x000000c0
        /*0288*/ 	.short	0x0100
        /*028a*/ 	.byte	0x05
	.zero		1


	//   ....[24]....
        /*028c*/ 	.word	0x00000a50
        /*0290*/ 	.word	0x000000ff
        /*0294*/ 	.word	0x000000b8
        /*0298*/ 	.short	0x0100
        /*029a*/ 	.byte	0x05
	.zero		1


	//   ....[25]....
        /*029c*/ 	.word	0x00000a60
        /*02a0*/ 	.word	0x000000ff
        /*02a4*/ 	.word	0x000000c8
        /*02a8*/ 	.short	0x0100
        /*02aa*/ 	.byte	0x05
	.zero		1


	//   ....[26]....
        /*02ac*/ 	.word	0x00000b90
        /*02b0*/ 	.word	0x000000ff
        /*02b4*/ 	.word	0x000000d0
        /*02b8*/ 	.short	0x0100
        /*02ba*/ 	.byte	0x06
	.zero		1


	//   ....[27]....
        /*02bc*/ 	.word	0x00000ba0
        /*02c0*/ 	.word	0x000000ff
        /*02c4*/ 	.word	0x000000f0
        /*02c8*/ 	.short	0x0100
        /*02ca*/ 	.byte	0x06
	.zero		1


	//   ....[28]....
        /*02cc*/ 	.word	0x00000bb0
        /*02d0*/ 	.word	0x000000ff
        /*02d4*/ 	.word	0x000000d8
        /*02d8*/ 	.short	0x0100
        /*02da*/ 	.byte	0x06
	.zero		1


	//   ....[29]....
        /*02dc*/ 	.word	0x00000bc0
        /*02e0*/ 	.word	0x000000ff
        /*02e4*/ 	.word	0x000000f8
        /*02e8*/ 	.short	0x0100
        /*02ea*/ 	.byte	0x06
	.zero		1


	//   ....[30]....
        /*02ec*/ 	.word	0x00000bd0
        /*02f0*/ 	.word	0x000000ff
        /*02f4*/ 	.word	0x000000e0
        /*02f8*/ 	.short	0x0100
        /*02fa*/ 	.byte	0x06
	.zero		1


	//   ....[31]....
        /*02fc*/ 	.word	0x00000be0
        /*0300*/ 	.word	0x000000ff
        /*0304*/ 	.word	0x00000100
        /*0308*/ 	.short	0x0100
        /*030a*/ 	.byte	0x06
	.zero		1


	//   ....[32]....
        /*030c*/ 	.word	0x00000bf0
        /*0310*/ 	.word	0x000000ff
        /*0314*/ 	.word	0x000000e8
        /*0318*/ 	.short	0x0100
        /*031a*/ 	.byte	0x06
	.zero		1


	//   ....[33]....
        /*031c*/ 	.word	0x00000c00
        /*0320*/ 	.word	0x000000ff
        /*0324*/ 	.word	0x00000108
        /*0328*/ 	.short	0x0100
        /*032a*/ 	.byte	0x06
	.zero		1


	//   ....[34]....
        /*032c*/ 	.word	0x00000cf0
        /*0330*/ 	.word	0x000000ff
        /*0334*/ 	.word	0x00000110
        /*0338*/ 	.short	0x0100
        /*033a*/ 	.byte	0x05
	.zero		1


	//   ....[35]....
        /*033c*/ 	.word	0x00000d00
        /*0340*/ 	.word	0x000000ff
        /*0344*/ 	.word	0x00000120
        /*0348*/ 	.short	0x0100
        /*034a*/ 	.byte	0x05
	.zero		1


	//   ....[36]....
        /*034c*/ 	.word	0x00000d10
        /*0350*/ 	.word	0x000000ff
        /*0354*/ 	.word	0x00000118
        /*0358*/ 	.short	0x0100
        /*035a*/ 	.byte	0x05
	.zero		1


	//   ....[37]....
        /*035c*/ 	.word	0x00000d20
        /*0360*/ 	.word	0x000000ff
        /*0364*/ 	.word	0x00000128
        /*0368*/ 	.short	0x0100
        /*036a*/ 	.byte	0x05
	.zero		1


	//   ....[38]....
        /*036c*/ 	.word	0x000015f0
        /*0370*/ 	.word	0x00000002
        /*0374*/ 	.word	0x00000120
        /*0378*/ 	.short	0x010a
        /*037a*/ 	.byte	0xff
	.zero		1


	//   ....[39]....
        /*037c*/ 	.word	0x00001620
        /*0380*/ 	.word	0x00000002
        /*0384*/ 	.word	0x00000110
        /*0388*/ 	.short	0x0101
        /*038a*/ 	.byte	0xff
	.zero		1


	//   ....[40]....
        /*038c*/ 	.word	0x000016f0
        /*0390*/ 	.word	0x000000ff
        /*0394*/ 	.word	0x00000030
        /*0398*/ 	.short	0x010a
        /*039a*/ 	.byte	0x08
	.zero		1


	//   ....[41]....
        /*039c*/ 	.word	0x00001790
        /*03a0*/ 	.word	0x000000ff
        /*03a4*/ 	.word	0x00000030
        /*03a8*/ 	.short	0x010a
        /*03aa*/ 	.byte	0x29
	.zero		1


	//   ....[42]....
        /*03ac*/ 	.word	0x000018f0
        /*03b0*/ 	.word	0x000000ff
        /*03b4*/ 	.word	0x00000030
        /*03b8*/ 	.short	0x010a
        /*03ba*/ 	.byte	0x08
	.zero		1


	//   ....[43]....
        /*03bc*/ 	.word	0x000019e0
        /*03c0*/ 	.word	0x000000ff
        /*03c4*/ 	.word	0x000000a8
        /*03c8*/ 	.short	0x0101
        /*03ca*/ 	.byte	0x04
	.zero		1


	//   ....[44]....
        /*03cc*/ 	.word	0x00001a00
        /*03d0*/ 	.word	0x000000ff
        /*03d4*/ 	.word	0x00000030
        /*03d8*/ 	.short	0x010a
        /*03da*/ 	.byte	0x08
	.zero		1


	//   ....[45]....
        /*03dc*/ 	.word	0x00001a80
        /*03e0*/ 	.word	0x000000ff
        /*03e4*/ 	.word	0x00000030
        /*03e8*/ 	.short	0x010a
        /*03ea*/ 	.byte	0x11
	.zero		1


	//   ....[46]....
        /*03ec*/ 	.word	0x00001be0
        /*03f0*/ 	.word	0x000000ff
        /*03f4*/ 	.word	0x00000030
        /*03f8*/ 	.short	0x010a
        /*03fa*/ 	.byte	0x08
	.zero		1


	//   ....[47]....
        /*03fc*/ 	.word	0x00001d00
        /*0400*/ 	.word	0x00000002
        /*0404*/ 	.word	0x000000b0
        /*0408*/ 	.short	0x010a
        /*040a*/ 	.byte	0xff
	.zero		1


	//   ....[48]....
        /*040c*/ 	.word	0x00001dc0
        /*0410*/ 	.word	0x00000002
        /*0414*/ 	.word	0x00000000
        /*0418*/ 	.short	0x0101
        /*041a*/ 	.byte	0xff
	.zero		1


	//   ....[49]....
        /*041c*/ 	.word	0x00002320
        /*0420*/ 	.word	0x000000ff
        /*0424*/ 	.word	0x00000000
        /*0428*/ 	.short	0x010a
        /*042a*/ 	.byte	0x05
	.zero		1


	//   ....[50]....
        /*042c*/ 	.word	0x000023b0
        /*0430*/ 	.word	0x000000ff
        /*0434*/ 	.word	0x00000000
        /*0438*/ 	.short	0x010a
        /*043a*/ 	.byte	0x05
	.zero		1


	//   ....[51]....
        /*043c*/ 	.word	0x00002440
        /*0440*/ 	.word	0x000000ff
        /*0444*/ 	.word	0x00000000
        /*0448*/ 	.short	0x010a
        /*044a*/ 	.byte	0x05
	.zero		1


	//   ....[52]....
        /*044c*/ 	.word	0x000024d0
        /*0450*/ 	.word	0x000000ff
        /*0454*/ 	.word	0x00000000
        /*0458*/ 	.short	0x010a
        /*045a*/ 	.byte	0x05
	.zero		1


	//   ....[53]....
        /*045c*/ 	.word	0x00002560
        /*0460*/ 	.word	0x000000ff
        /*0464*/ 	.word	0x00000000
        /*0468*/ 	.short	0x010a
        /*046a*/ 	.byte	0x05
	.zero		1


	//   ....[54]....
        /*046c*/ 	.word	0x00002600
        /*0470*/ 	.word	0x00000000
        /*0474*/ 	.word	0x00000000
        /*0478*/ 	.short	0x010a
        /*047a*/ 	.byte	0xff
	.zero		1


	//   ....[55]....
        /*047c*/ 	.word	0x00002720
        /*0480*/ 	.word	0x00000000
        /*0484*/ 	.word	0x00000110
        /*0488*/ 	.short	0x010a
        /*048a*/ 	.byte	0xff
	.zero		1


	//   ....[56]....
        /*048c*/ 	.word	0x00002790
        /*0490*/ 	.word	0x00000000
        /*0494*/ 	.word	0x00000000
        /*0498*/ 	.short	0x0101
        /*049a*/ 	.byte	0xff
	.zero		1


	//   ....[57]....
        /*049c*/ 	.word	0x000027b0
        /*04a0*/ 	.word	0x000000ff
        /*04a4*/ 	.word	0x000000c0
        /*04a8*/ 	.short	0x010a
        /*04aa*/ 	.byte	0x05
	.zero		1


	//   ....[58]....
        /*04ac*/ 	.word	0x000028d0
        /*04b0*/ 	.word	0x00000000
        /*04b4*/ 	.word	0x000000b0
        /*04b8*/ 	.short	0x010a
        /*04ba*/ 	.byte	0xff
	.zero		1


	//   ....[59]....
        /*04bc*/ 	.word	0x000029d0
        /*04c0*/ 	.word	0x00000000
        /*04c4*/ 	.word	0x00000000
        /*04c8*/ 	.short	0x0101
        /*04ca*/ 	.byte	0xff
	.zero		1


	//   ....[60]....
        /*04cc*/ 	.word	0x00002a60
        /*04d0*/ 	.word	0x000000ff
        /*04d4*/ 	.word	0x000000c0
        /*04d8*/ 	.short	0x0106
        /*04da*/ 	.byte	0x05
	.zero		1


	//   ....[61]....
        /*04dc*/ 	.word	0x00002a80
        /*04e0*/ 	.word	0x000000ff
        /*04e4*/ 	.word	0x000000c0
        /*04e8*/ 	.short	0x010a
        /*04ea*/ 	.byte	0x05
	.zero		1


	//   ....[62]....
        /*04ec*/ 	.word	0x00002b10
        /*04f0*/ 	.word	0x000000ff
        /*04f4*/ 	.word	0x000000c0
        /*04f8*/ 	.short	0x0106
        /*04fa*/ 	.byte	0x04
	.zero		1


	//   ....[63]....
        /*04fc*/ 	.word	0x00002b50
        /*0500*/ 	.word	0x00000000
        /*0504*/ 	.word	0x000000c0
        /*0508*/ 	.short	0x010a
        /*050a*/ 	.byte	0xff
	.zero		1


	//   ....[64]....
        /*050c*/ 	.word	0x00003090
        /*0510*/ 	.word	0x00000000
        /*0514*/ 	.word	0x000000b0
        /*0518*/ 	.short	0x010a
        /*051a*/ 	.byte	0xff
	.zero		1


	//   ....[65]....
        /*051c*/ 	.word	0x000031a0
        /*0520*/ 	.word	0x00000003
        /*0524*/ 	.word	0x00000000
        /*0528*/ 	.short	0x0101
        /*052a*/ 	.byte	0xff
	.zero		1


	//   ....[66]....
        /*052c*/ 	.word	0x000031b0
        /*0530*/ 	.word	0x000000ff
        /*0534*/ 	.word	0x00000000
        /*0538*/ 	.short	0x010a
        /*053a*/ 	.byte	0x06
	.zero		1


	//   ....[67]....
        /*053c*/ 	.word	0x000031d0
        /*0540*/ 	.word	0x000000ff
        /*0544*/ 	.word	0x000000f0
        /*0548*/ 	.short	0x010a
        /*054a*/ 	.byte	0x07
	.zero		1


	//   ....[68]....
        /*054c*/ 	.word	0x000032a0
        /*0550*/ 	.word	0x000000ff
        /*0554*/ 	.word	0x00000000
        /*0558*/ 	.short	0x010a
        /*055a*/ 	.byte	0x06
	.zero		1


	//   ....[69]....
        /*055c*/ 	.word	0x000033d0
        /*0560*/ 	.word	0x000000ff
        /*0564*/ 	.word	0x00000000
        /*0568*/ 	.short	0x010a
        /*056a*/ 	.byte	0x1a
	.zero		1


	//   ....[70]....
        /*056c*/ 	.word	0x00003670
        /*0570*/ 	.word	0x000000ff
        /*0574*/ 	.word	0x00000000
        /*0578*/ 	.short	0x010a
        /*057a*/ 	.byte	0x06
	.zero		1


	//   ....[71]....
        /*057c*/ 	.word	0x00003700
        /*0580*/ 	.word	0x000000ff
        /*0584*/ 	.word	0x00000000
        /*0588*/ 	.short	0x010a
        /*058a*/ 	.byte	0x06
	.zero		1


	//   ....[72]....
        /*058c*/ 	.word	0x00003790
        /*0590*/ 	.word	0x000000ff
        /*0594*/ 	.word	0x00000000
        /*0598*/ 	.short	0x010a
        /*059a*/ 	.byte	0x06
	.zero		1


	//   ....[73]....
        /*059c*/ 	.word	0x00003820
        /*05a0*/ 	.word	0x000000ff
        /*05a4*/ 	.word	0x00000000
        /*05a8*/ 	.short	0x010a
        /*05aa*/ 	.byte	0x07
	.zero		1


	//   ....[74]....
        /*05ac*/ 	.word	0x00003ca0
        /*05b0*/ 	.word	0x00000000
        /*05b4*/ 	.word	0x000000b0
        /*05b8*/ 	.short	0x010a
        /*05ba*/ 	.byte	0xff
	.zero		1


	//   ....[75]....
        /*05bc*/ 	.word	0x00003d60
        /*05c0*/ 	.word	0x00000000
        /*05c4*/ 	.word	0x00000000
        /*05c8*/ 	.short	0x0101
        /*05ca*/ 	.byte	0xff
	.zero		1


	//   ....[76]....
        /*05cc*/ 	.word	0x00004080
        /*05d0*/ 	.word	0x000000ff
        /*05d4*/ 	.word	0x000000a8
        /*05d8*/ 	.short	0x010a
        /*05da*/ 	.byte	0x06
	.zero		1


	//   ....[77]....
        /*05dc*/ 	.word	0x00004270
        /*05e0*/ 	.word	0x000000ff
        /*05e4*/ 	.word	0x00000080
        /*05e8*/ 	.short	0x010a
        /*05ea*/ 	.byte	0x06
	.zero		1


	//   ....[78]....
        /*05ec*/ 	.word	0x000043f0
        /*05f0*/ 	.word	0x000000ff
        /*05f4*/ 	.word	0x00000060
        /*05f8*/ 	.short	0x010b
        /*05fa*/ 	.byte	0x06
	.zero		1


	//   ....[79]....
        /*05fc*/ 	.word	0x00004400
        /*0600*/ 	.word	0x000000ff
        /*0604*/ 	.word	0x00000000
        /*0608*/ 	.short	0x0101
        /*060a*/ 	.byte	0x08
	.zero		1


	//   ....[80]....
        /*060c*/ 	.word	0x00004410
        /*0610*/ 	.word	0x000000ff
        /*0614*/ 	.word	0x00000088
        /*0618*/ 	.short	0x010a
        /*061a*/ 	.byte	0x06
	.zero		1


	//   ....[81]....
        /*061c*/ 	.word	0x00004560
        /*0620*/ 	.word	0x000000ff
        /*0624*/ 	.word	0x00000068
        /*0628*/ 	.short	0x010b
        /*062a*/ 	.byte	0x06
	.zero		1


	//   ....[82]....
        /*062c*/ 	.word	0x00004570
        /*0630*/ 	.word	0x000000ff
        /*0634*/ 	.word	0x00000000
        /*0638*/ 	.short	0x0101
        /*063a*/ 	.byte	0x08
	.zero		1


	//   ....[83]....
        /*063c*/ 	.word	0x00004580
        /*0640*/ 	.word	0x000000ff
        /*0644*/ 	.word	0x00000090
        /*0648*/ 	.short	0x010a
        /*064a*/ 	.byte	0x06
	.zero		1


	//   ....[84]....
        /*064c*/ 	.word	0x00004710
        /*0650*/ 	.word	0x000000ff
        /*0654*/ 	.word	0x00000070
        /*0658*/ 	.short	0x010b
        /*065a*/ 	.byte	0x06
	.zero		1


	//   ....[85]....
        /*065c*/ 	.word	0x00004770
        /*0660*/ 	.word	0x000000ff
        /*0664*/ 	.word	0x00000000
        /*0668*/ 	.short	0x0101
        /*066a*/ 	.byte	0x08
	.zero		1


	//   ....[86]....
        /*066c*/ 	.word	0x00004790
        /*0670*/ 	.word	0x000000ff
        /*0674*/ 	.word	0x00000098
        /*0678*/ 	.short	0x010a
        /*067a*/ 	.byte	0x06
	.zero		1


	//   ....[87]....
        /*067c*/ 	.word	0x000049d0
        /*0680*/ 	.word	0x000000ff
        /*0684*/ 	.word	0x00000078
        /*0688*/ 	.short	0x010b
        /*068a*/ 	.byte	0x06
	.zero		1


	//   ....[88]....
        /*068c*/ 	.word	0x000049f0
        /*0690*/ 	.word	0x000000ff
        /*0694*/ 	.word	0x00000000
        /*0698*/ 	.short	0x0101
        /*069a*/ 	.byte	0x07
	.zero		1


	//   ....[89]....
        /*069c*/ 	.word	0x00004a20
        /*06a0*/ 	.word	0x000000ff
        /*06a4*/ 	.word	0x00000080
        /*06a8*/ 	.short	0x010a
        /*06aa*/ 	.byte	0x06
	.zero		1


	//   ....[90]....
        /*06ac*/ 	.word	0x00004a40
        /*06b0*/ 	.word	0x000000ff
        /*06b4*/ 	.word	0x00000088
        /*06b8*/ 	.short	0x010a
        /*06ba*/ 	.byte	0x06
	.zero		1


	//   ....[91]....
        /*06bc*/ 	.word	0x00004a60
        /*06c0*/ 	.word	0x000000ff
        /*06c4*/ 	.word	0x00000090
        /*06c8*/ 	.short	0x010a
        /*06ca*/ 	.byte	0x06
	.zero		1


	//   ....[92]....
        /*06cc*/ 	.word	0x00004aa0
        /*06d0*/ 	.word	0x00000000
        /*06d4*/ 	.word	0x00000098
        /*06d8*/ 	.short	0x010a
        /*06da*/ 	.byte	0xff
	.zero		1


	//   ....[93]....
        /*06dc*/ 	.word	0x00004e10
        /*06e0*/ 	.word	0x00000000
        /*06e4*/ 	.word	0x000000b0
        /*06e8*/ 	.short	0x010a
        /*06ea*/ 	.byte	0xff
	.zero		1


	//   ....[94]....
        /*06ec*/ 	.word	0x00004f20
        /*06f0*/ 	.word	0x00000000
        /*06f4*/ 	.word	0x00000000
        /*06f8*/ 	.short	0x0101
        /*06fa*/ 	.byte	0xff
	.zero		1


	//   ....[95]....
        /*06fc*/ 	.word	0x000059a0
        /*0700*/ 	.word	0x000000ff
        /*0704*/ 	.word	0x00000060
        /*0708*/ 	.short	0x010a
        /*070a*/ 	.byte	0x29
	.zero		1


	//   ....[96]....
        /*070c*/ 	.word	0x00005aa0
        /*0710*/ 	.word	0x0000003c
        /*0714*/ 	.word	0x000000d0
        /*0718*/ 	.short	0x010a
        /*071a*/ 	.byte	0xff
	.zero		1


	//   ....[97]....
        /*071c*/ 	.word	0x00005bf0
        /*0720*/ 	.word	0x000000ff
        /*0724*/ 	.word	0x00000060
        /*0728*/ 	.short	0x010a
        /*072a*/ 	.byte	0x29
	.zero		1


	//   ....[98]....
        /*072c*/ 	.word	0x00005ce0
        /*0730*/ 	.word	0x0000003c
        /*0734*/ 	.word	0x000000d0
        /*0738*/ 	.short	0x010a
        /*073a*/ 	.byte	0xff
	.zero		1


	//   ....[99]....
        /*073c*/ 	.word	0x000067b0
        /*0740*/ 	.word	0x00000000
        /*0744*/ 	.word	0x00000000
        /*0748*/ 	.short	0x0101
        /*074a*/ 	.byte	0xff
	.zero		1


	//   ....[100]....
        /*074c*/ 	.word	0x000067c0
        /*0750*/ 	.word	0x00000003
        /*0754*/ 	.word	0x00000060
        /*0758*/ 	.short	0x010a
        /*075a*/ 	.byte	0xff
	.zero		1


	//   ....[101]....
        /*075c*/ 	.word	0x000068a0
        /*0760*/ 	.word	0x00000003
        /*0764*/ 	.word	0x00000060
        /*0768*/ 	.short	0x010a
        /*076a*/ 	.byte	0xff
	.zero		1


	//   ....[102]....
        /*076c*/ 	.word	0x00007400
        /*0770*/ 	.word	0x00000030
        /*0774*/ 	.word	0x00000000
        /*0778*/ 	.short	0x0101
        /*077a*/ 	.byte	0xff
	.zero		1


	//   ....[103]....
        /*077c*/ 	.word	0x00007420
        /*0780*/ 	.word	0x00000000
        /*0784*/ 	.word	0x00000060
        /*0788*/ 	.short	0x010a
        /*078a*/ 	.byte	0xff
	.zero		1


	//   ....[104]....
        /*078c*/ 	.word	0x000074f0
        /*0790*/ 	.word	0x00000000
        /*0794*/ 	.word	0x00000060
        /*0798*/ 	.short	0x010a
        /*079a*/ 	.byte	0xff
	.zero		1


	//   ....[105]....
        /*079c*/ 	.word	0x00008050
        /*07a0*/ 	.word	0x00000030
        /*07a4*/ 	.word	0x00000000
        /*07a8*/ 	.short	0x0101
        /*07aa*/ 	.byte	0xff
	.zero		1


	//   ....[106]....
        /*07ac*/ 	.word	0x00008070
        /*07b0*/ 	.word	0x00000000
        /*07b4*/ 	.word	0x00000060
        /*07b8*/ 	.short	0x010a
        /*07ba*/ 	.byte	0xff
	.zero		1


	//   ....[107]....
        /*07bc*/ 	.word	0x00008140
        /*07c0*/ 	.word	0x00000000
        /*07c4*/ 	.word	0x00000060
        /*07c8*/ 	.short	0x010a
        /*07ca*/ 	.byte	0xff
	.zero		1


	//   ....[108]....
        /*07cc*/ 	.word	0x000084a0
        /*07d0*/ 	.word	0x000000ff
        /*07d4*/ 	.word	0x00000000
        /*07d8*/ 	.short	0x0101
        /*07da*/ 	.byte	0x05
	.zero		1


	//   ....[109]....
        /*07dc*/ 	.word	0x00008d00
        /*07e0*/ 	.word	0x00000000
        /*07e4*/ 	.word	0x00000000
        /*07e8*/ 	.short	0x0101
        /*07ea*/ 	.byte	0xff
	.zero		1


	//   ....[110]....
        /*07ec*/ 	.word	0x00008f90
        /*07f0*/ 	.word	0x000000ff
        /*07f4*/ 	.word	0x00000000
        /*07f8*/ 	.short	0x0101
        /*07fa*/ 	.byte	0x04
	.zero		1


	//   ....[111]....
        /*07fc*/ 	.word	0x00008fb0
        /*0800*/ 	.word	0x00000002
        /*0804*/ 	.word	0x00000120
        /*0808*/ 	.short	0x010a
        /*080a*/ 	.byte	0xff
	.zero		1


	//   ....[112]....
        /*080c*/ 	.word	0x00009010
        /*0810*/ 	.word	0x00000002
        /*0814*/ 	.word	0x00000030
        /*0818*/ 	.short	0x010a
        /*081a*/ 	.byte	0xff
	.zero		1


	//   ....[113]....
        /*081c*/ 	.word	0x00009070
        /*0820*/ 	.word	0x00000002
        /*0824*/ 	.word	0x00000030
        /*0828*/ 	.short	0x010a
        /*082a*/ 	.byte	0xff
	.zero		1


	//   ....[114]....
        /*082c*/ 	.word	0x000090c0
        /*0830*/ 	.word	0x00000002
        /*0834*/ 	.word	0x000000b0
        /*0838*/ 	.short	0x010a
        /*083a*/ 	.byte	0xff
	.zero		1


	//   ....[115]....
        /*083c*/ 	.word	0x00009120
        /*0840*/ 	.word	0x00000000
        /*0844*/ 	.word	0x00000000
        /*0848*/ 	.short	0x010a
        /*084a*/ 	.byte	0xff
	.zero		1


	//   ....[116]....
        /*084c*/ 	.word	0x00009180
        /*0850*/ 	.word	0x00000000
        /*0854*/ 	.word	0x00000000
        /*0858*/ 	.short	0x010a
        /*085a*/ 	.byte	0xff
	.zero		1


	//   ....[117]....
        /*085c*/ 	.word	0x000091e0
        /*0860*/ 	.word	0x00000000
        /*0864*/ 	.word	0x00000000
        /*0868*/ 	.short	0x010a
        /*086a*/ 	.byte	0xff
	.zero		1


	//   ....[118]....
        /*086c*/ 	.word	0x00009240
        /*0870*/ 	.word	0x00000000
        /*0874*/ 	.word	0x00000000
        /*0878*/ 	.short	0x010a
        /*087a*/ 	.byte	0xff
	.zero		1


	//   ....[119]....
        /*087c*/ 	.word	0x000092a0
        /*0880*/ 	.word	0x00000000
        /*0884*/ 	.word	0x00000000
        /*0888*/ 	.short	0x010a
        /*088a*/ 	.byte	0xff
	.zero		1


	//   ....[120]....
        /*088c*/ 	.word	0x000092f0
        /*0890*/ 	.word	0x00000000
        /*0894*/ 	.word	0x00000110
        /*0898*/ 	.short	0x010a
        /*089a*/ 	.byte	0xff
	.zero		1


	//   ....[121]....
        /*089c*/ 	.word	0x00009350
        /*08a0*/ 	.word	0x00000000
        /*08a4*/ 	.word	0x000000c0
        /*08a8*/ 	.short	0x010a
        /*08aa*/ 	.byte	0xff
	.zero		1


	//   ....[122]....
        /*08ac*/ 	.word	0x000093a0
        /*08b0*/ 	.word	0x00000000
        /*08b4*/ 	.word	0x000000b0
        /*08b8*/ 	.short	0x010a
        /*08ba*/ 	.byte	0xff
	.zero		1


	//   ....[123]....
        /*08bc*/ 	.word	0x00009400
        /*08c0*/ 	.word	0x00000000
        /*08c4*/ 	.word	0x000000c0
        /*08c8*/ 	.short	0x010a
        /*08ca*/ 	.byte	0xff
	.zero		1


	//   ....[124]....
        /*08cc*/ 	.word	0x00009450
        /*08d0*/ 	.word	0x00000000
        /*08d4*/ 	.word	0x000000b0
        /*08d8*/ 	.short	0x010a
        /*08da*/ 	.byte	0xff
	.zero		1


	//   ....[125]....
        /*08dc*/ 	.word	0x000094b0
        /*08e0*/ 	.word	0x00000002
        /*08e4*/ 	.word	0x000000f0
        /*08e8*/ 	.short	0x010a
        /*08ea*/ 	.byte	0xff
	.zero		1


	//   ....[126]....
        /*08ec*/ 	.word	0x00009510
        /*08f0*/ 	.word	0x00000000
        /*08f4*/ 	.word	0x00000000
        /*08f8*/ 	.short	0x010a
        /*08fa*/ 	.byte	0xff
	.zero		1


	//   ....[127]....
        /*08fc*/ 	.word	0x00009570
        /*0900*/ 	.word	0x00000000
        /*0904*/ 	.word	0x00000000
        /*0908*/ 	.short	0x010a
        /*090a*/ 	.byte	0xff
	.zero		1


	//   ....[128]....
        /*090c*/ 	.word	0x000095d0
        /*0910*/ 	.word	0x00000000
        /*0914*/ 	.word	0x00000000
        /*0918*/ 	.short	0x010a
        /*091a*/ 	.byte	0xff
	.zero		1


	//   ....[129]....
        /*091c*/ 	.word	0x00009630
        /*0920*/ 	.word	0x00000000
        /*0924*/ 	.word	0x00000000
        /*0928*/ 	.short	0x010a
        /*092a*/ 	.byte	0xff
	.zero		1


	//   ....[130]....
        /*092c*/ 	.word	0x00009690
        /*0930*/ 	.word	0x00000000
        /*0934*/ 	.word	0x00000000
        /*0938*/ 	.short	0x010a
        /*093a*/ 	.byte	0xff
	.zero		1


	//   ....[131]....
        /*093c*/ 	.word	0x000096e0
        /*0940*/ 	.word	0x00000000
        /*0944*/ 	.word	0x000000b0
        /*0948*/ 	.short	0x010a
        /*094a*/ 	.byte	0xff
	.zero		1


	//   ....[132]....
        /*094c*/ 	.word	0x00009740
        /*0950*/ 	.word	0x00000000
        /*0954*/ 	.word	0x000000a8
        /*0958*/ 	.short	0x010a
        /*095a*/ 	.byte	0xff
	.zero		1


	//   ....[133]....
        /*095c*/ 	.word	0x000097a0
        /*0960*/ 	.word	0x00000000
        /*0964*/ 	.word	0x00000080
        /*0968*/ 	.short	0x010a
        /*096a*/ 	.byte	0xff
	.zero		1


	//   ....[134]....
        /*096c*/ 	.word	0x00009800
        /*0970*/ 	.word	0x00000000
        /*0974*/ 	.word	0x00000088
        /*0978*/ 	.short	0x010a
        /*097a*/ 	.byte	0xff
	.zero		1


	//   ....[135]....
        /*097c*/ 	.word	0x00009860
        /*0980*/ 	.word	0x00000000
        /*0984*/ 	.word	0x00000090
        /*0988*/ 	.short	0x010a
        /*098a*/ 	.byte	0xff
	.zero		1


	//   ....[136]....
        /*098c*/ 	.word	0x000098c0
        /*0990*/ 	.word	0x00000000
        /*0994*/ 	.word	0x00000098
        /*0998*/ 	.short	0x010a
        /*099a*/ 	.byte	0xff
	.zero		1


	//   ....[137]....
        /*099c*/ 	.word	0x00009920
        /*09a0*/ 	.word	0x00000000
        /*09a4*/ 	.word	0x00000080
        /*09a8*/ 	.short	0x010a
        /*09aa*/ 	.byte	0xff
	.zero		1


	//   ....[138]....
        /*09ac*/ 	.word	0x00009980
        /*09b0*/ 	.word	0x00000000
        /*09b4*/ 	.word	0x00000088
        /*09b8*/ 	.short	0x010a
        /*09ba*/ 	.byte	0xff
	.zero		1


	//   ....[139]....
        /*09bc*/ 	.word	0x000099e0
        /*09c0*/ 	.word	0x00000000
        /*09c4*/ 	.word	0x00000090
        /*09c8*/ 	.short	0x010a
        /*09ca*/ 	.byte	0xff
	.zero		1


	//   ....[140]....
        /*09cc*/ 	.word	0x00009a30
        /*09d0*/ 	.word	0x00000000
        /*09d4*/ 	.word	0x000000b0
        /*09d8*/ 	.short	0x010a
        /*09da*/ 	.byte	0xff
	.zero		1


	//   ....[141]....
        /*09dc*/ 	.word	0x00009a90
        /*09e0*/ 	.word	0x00000003
        /*09e4*/ 	.word	0x00000060
        /*09e8*/ 	.short	0x010a
        /*09ea*/ 	.byte	0xff
	.zero		1


	//   ....[142]....
        /*09ec*/ 	.word	0x00009ae0
        /*09f0*/ 	.word	0x0000003c
        /*09f4*/ 	.word	0x000000d0
        /*09f8*/ 	.short	0x010a
        /*09fa*/ 	.byte	0xff
	.zero		1


	//   ....[143]....
        /*09fc*/ 	.word	0x00009b30
        /*0a00*/ 	.word	0x00000003
        /*0a04*/ 	.word	0x00000060
        /*0a08*/ 	.short	0x010a
        /*0a0a*/ 	.byte	0xff
	.zero		1


	//   ....[144]....
        /*0a0c*/ 	.word	0x00009b80
        /*0a10*/ 	.word	0x00000000
        /*0a14*/ 	.word	0x00000060
        /*0a18*/ 	.short	0x010a
        /*0a1a*/ 	.byte	0xff
	.zero		1


	//   ....[145]....
        /*0a1c*/ 	.word	0x00009bd0
        /*0a20*/ 	.word	0x00000000
        /*0a24*/ 	.word	0x00000060
        /*0a28*/ 	.short	0x010a
        /*0a2a*/ 	.byte	0xff
	.zero		1


	//----- nvinfo : EIATTR_NUM_MBARRIERS
	.align		4
.L_47:
        /*0a2c*/ 	.byte	0x03, 0x38
        /*0a2e*/ 	.short	0x0026


	//----- nvinfo : EIATTR_EXIT_INSTR_OFFSETS
	.align		4
        /*0a30*/ 	.byte	0x04, 0x1c
        /*0a32*/ 	.short	(.L_49 - .L_48)


	//   ....[0]....
.L_48:
        /*0a34*/ 	.word	0x00002630


	//   ....[1]....
        /*0a38*/ 	.word	0x00002b20


	//   ....[2]....
        /*0a3c*/ 	.word	0x00002b80


	//   ....[3]....
        /*0a40*/ 	.word	0x00003a80


	//   ....[4]....
        /*0a44*/ 	.word	0x00004ad0


	//   ....[5]....
        /*0a48*/ 	.word	0x00004b10


	//   ....[6]....
        /*0a4c*/ 	.word	0x00008e90


	//   ....[7]....
        /*0a50*/ 	.word	0x00008f00


	//   ....[8]....
        /*0a54*/ 	.word	0x00008f30


	//   ....[9]....
        /*0a58*/ 	.word	0x00008fa0


	//----- nvinfo : EIATTR_MAX_THREADS
	.align		4
.L_49:
        /*0a5c*/ 	.byte	0x04, 0x05
        /*0a5e*/ 	.short	(.L_51 - .L_50)
.L_50:
        /*0a60*/ 	.word	0x00000100
        /*0a64*/ 	.word	0x00000001
        /*0a68*/ 	.word	0x00000001


	//----- nvinfo : EIATTR_CRS_STACK_SIZE
	.align		4
.L_51:
        /*0a6c*/ 	.byte	0x04, 0x1e
        /*0a6e*/ 	.short	(.L_53 - .L_52)
.L_52:
        /*0a70*/ 	.word	0x00000000


	//----- nvinfo : EIATTR_CBANK_PARAM_SIZE
	.align		4
.L_53:
        /*0a74*/ 	.byte	0x03, 0x19
        /*0a76*/ 	.short	0x0800


	//----- nvinfo : EIATTR_PARAM_CBANK
	.align		4
        /*0a78*/ 	.byte	0x04, 0x0a
        /*0a7a*/ 	.short	(.L_55 - .L_54)
	.align		4
.L_54:
        /*0a7c*/ 	.word	index@(.nv.constant0._ZN7cutlass13device_kernelINS_4gemm6kernel13GemmUniversalIN4cute5tupleIJiiiiEEENS1_10collective13CollectiveMmaINS1_35MainloopSm100TmaUmmaWarpSpecializedILi6ELi2ELi4ENS5_IJNS4_1CILi1EEESB_SB_EEEEENS5_IJNSA_ILi128EEESE_NSA_ILi64EEEEEENS_10bfloat16_tENS5_IJlSB_lEEESH_SI_NS4_8TiledMMAINS4_8MMA_AtomIJNS4_20SM100_MMA_F16BF16_SSISH_SH_fLi128ELi128ELNS4_4UMMA5MajorE0ELSN_0ELNSM_7ScaleInE0ELSO_0EEEEEENS4_6LayoutISC_NS5_IJNSA_ILi0EEESS_SS_EEEEENS5_IJNS4_10UnderscoreESV_SV_EEEEENS4_13SM90_TMA_LOADENS4_14ComposedLayoutINS4_7SwizzleILi3ELi4ELi3EEENS4_18smem_ptr_flag_bitsILi16EEENSR_INS5_IJNSA_ILi8EEESF_EEENS5_IJSF_SB_EEEEEEEvNS4_8identityESY_S18_vS19_EENS_8epilogue10collective18CollectiveEpilogueINS1B_23Sm100TmaWarpSpecializedILi4ELi2ELi32ELb1ELb0EEEJSG_NS5_IJNSR_ISE_SB_EENSR_INSA_ILi32EEESB_EEEEESH_SI_SH_SI_NS1B_6fusion15FusionCallbacksIS1F_NS1K_17LinCombPerRowBiasISH_fSH_SH_fLi8ELNS_15FloatRoundStyleE2EEESG_S1J_JEEENS4_5SM1004TMEM4LOAD26SM100_TMEM_LOAD_32dp32b32xESY_NSZ_INS10_ILi2ELi4ELi3EEES13_NSR_INS5_IJS14_S1H_EEENS5_IJS1H_SB_EEEEEEENS4_39AutoVectorizingCopyWithAssumedAlignmentILi128EEENS4_14SM90_TMA_STOREES1Y_S20_S20_EEEvvEEEEvNT_6ParamsE)
        /*0a80*/ 	.short	0x0380
        /*0a82*/ 	.short	0x0800


	//----- nvinfo : EIATTR_SW_WAR
	.align		4
.L_55:
        /*0a84*/ 	.byte	0x04, 0x36
        /*0a86*/ 	.short	(.L_57 - .L_56)
.L_56:
        /*0a88*/ 	.word	0x00000008
.L_57:


//--------------------- .nv.callgraph             --------------------------
	.section	.nv.callgraph,"",@"SHT_CUDA_CALLGRAPH"
	.align	4
	.sectionentsize	8
	.align		4
        /*0000*/ 	.word	0x00000000
	.align		4
        /*0004*/ 	.word	0xffffffff
	.align		4
        /*0008*/ 	.word	index@(_ZN7cutlass13device_kernelINS_4gemm6kernel13GemmUniversalIN4cute5tupleIJiiiiEEENS1_10collective13CollectiveMmaINS1_35MainloopSm100TmaUmmaWarpSpecializedILi6ELi2ELi4ENS5_IJNS4_1CILi1EEESB_SB_EEEEENS5_IJNSA_ILi128EEESE_NSA_ILi64EEEEEENS_10bfloat16_tENS5_IJlSB_lEEESH_SI_NS4_8TiledMMAINS4_8MMA_AtomIJNS4_20SM100_MMA_F16BF16_SSISH_SH_fLi128ELi128ELNS4_4UMMA5MajorE0ELSN_0ELNSM_7ScaleInE0ELSO_0EEEEEENS4_6LayoutISC_NS5_IJNSA_ILi0EEESS_SS_EEEEENS5_IJNS4_10UnderscoreESV_SV_EEEEENS4_13SM90_TMA_LOADENS4_14ComposedLayoutINS4_7SwizzleILi3ELi4ELi3EEENS4_18smem_ptr_flag_bitsILi16EEENSR_INS5_IJNSA_ILi8EEESF_EEENS5_IJSF_SB_EEEEEEEvNS4_8identityESY_S18_vS19_EENS_8epilogue10collective18CollectiveEpilogueINS1B_23Sm100TmaWarpSpecializedILi4ELi2ELi32ELb1ELb0EEEJSG_NS5_IJNSR_ISE_SB_EENSR_INSA_ILi32EEESB_EEEEESH_SI_SH_SI_NS1B_6fusion15FusionCallbacksIS1F_NS1K_17LinCombPerRowBiasISH_fSH_SH_fLi8ELNS_15FloatRoundStyleE2EEESG_S1J_JEEENS4_5SM1004TMEM4LOAD26SM100_TMEM_LOAD_32dp32b32xESY_NSZ_INS10_ILi2ELi4ELi3EEES13_NSR_INS5_IJS14_S1H_EEENS5_IJS1H_SB_EEEEEEENS4_39AutoVectorizingCopyWithAssumedAlignmentILi128EEENS4_14SM90_TMA_STOREES1Y_S20_S20_EEEvvEEEEvNT_6ParamsE)
	.align		4
        /*000c*/ 	.word	index@(__assertfail)
	.align		4
        /*0010*/ 	.word	0x00000000
	.align		4
        /*0014*/ 	.word	0xfffffffe
	.align		4
        /*0018*/ 	.word	0x00000000
	.align		4
        /*001c*/ 	.word	0xfffffffd
	.align		4
        /*0020*/ 	.word	0x00000000
	.align		4
        /*0024*/ 	.word	0xfffffffc


//--------------------- .nv.constant4             --------------------------
	.section	.nv.constant4,"a",@progbits
	.align	8
	.align		8
.nv.constant4:
        /*0000*/ 	.dword	__assertfail
	.align		8
        /*0008*/ 	.dword	__unnamed_1
	.align		8
        /*0010*/ 	.dword	__unnamed_2
	.align		8
        /*0018*/ 	.dword	_ZN39_INTERNAL_c158b055_4_k_cu_ad1f8d26_29914cuda3std3__45__cpo5beginE
	.align		8
        /*0020*/ 	.dword	_ZN39_INTERNAL_c158b055_4_k_cu_ad1f8d26_29914cuda3std3__45__cpo3endE
	.align		8
        /*0028*/ 	.dword	_ZN39_INTERNAL_c158b055_4_k_cu_ad1f8d26_29914cuda3std3__45__cpo6cbeginE
	.align		8
        /*0030*/ 	.dword	_ZN39_INTERNAL_c158b055_4_k_cu_ad1f8d26_29914cuda3std3__45__cpo4cendE
	.align		8
        /*0038*/ 	.dword	_ZN39_INTERNAL_c158b055_4_k_cu_ad1f8d26_29914cuda3std3__441_GLOBAL__N__c158b055_4_k_cu_ad1f8d26_29916ignoreE
	.align		8
        /*0040*/ 	.dword	_ZN39_INTERNAL_c158b055_4_k_cu_ad1f8d26_29914cuda3std3__419piecewise_constructE
	.align		8
        /*0048*/ 	.dword	_ZN39_INTERNAL_c158b055_4_k_cu_ad1f8d26_29914cuda3std3__48in_placeE
	.align		8
        /*0050*/ 	.dword	_ZN39_INTERNAL_c158b055_4_k_cu_ad1f8d26_29914cuda3std6ranges3__45__cpo4swapE
	.align		8
        /*0058*/ 	.dword	_ZN39_INTERNAL_c158b055_4_k_cu_ad1f8d26_29914cuda3std6ranges3__45__cpo9iter_moveE
	.align		8
        /*0060*/ 	.dword	_ZN39_INTERNAL_c158b055_4_k_cu_ad1f8d26_29914cute7productE
	.align		8
        /*0068*/ 	.dword	_ZN39_INTERNAL_c158b055_4_k_cu_ad1f8d26_29914cute1_E
	.align		8
        /*0070*/ 	.dword	$str$25
	.align		8
        /*0078*/ 	.dword	$str$26
	.align		8
        /*0080*/ 	.dword	$str$27
	.align		8
        /*0088*/ 	.dword	$str$28


//--------------------- .text._ZN7cutlass13device_kernelINS_4gemm6kernel13GemmUniversalIN4cute5tupleIJiiiiEEENS1_10collective13CollectiveMmaINS1_35MainloopSm100TmaUmmaWarpSpecializedILi6ELi2ELi4ENS5_IJNS4_1CILi1EEESB_SB_EEEEENS5_IJNSA_ILi128EEESE_NSA_ILi64EEEEEENS_10bfloat16_tENS5_IJlSB_lEEESH_SI_NS4_8TiledMMAINS4_8MMA_AtomIJNS4_20SM100_MMA_F16BF16_SSISH_SH_fLi128ELi128ELNS4_4UMMA5MajorE0ELSN_0ELNSM_7ScaleInE0ELSO_0EEEEEENS4_6LayoutISC_NS5_IJNSA_ILi0EEESS_SS_EEEEENS5_IJNS4_10UnderscoreESV_SV_EEEEENS4_13SM90_TMA_LOADENS4_14ComposedLayoutINS4_7SwizzleILi3ELi4ELi3EEENS4_18smem_ptr_flag_bitsILi16EEENSR_INS5_IJNSA_ILi8EEESF_EEENS5_IJSF_SB_EEEEEEEvNS4_8identityESY_S18_vS19_EENS_8epilogue10collective18CollectiveEpilogueINS1B_23Sm100TmaWarpSpecializedILi4ELi2ELi32ELb1ELb0EEEJSG_NS5_IJNSR_ISE_SB_EENSR_INSA_ILi32EEESB_EEEEESH_SI_SH_SI_NS1B_6fusion15FusionCallbacksIS1F_NS1K_17LinCombPerRowBiasISH_fSH_SH_fLi8ELNS_15FloatRoundStyleE2EEESG_S1J_JEEENS4_5SM1004TMEM4LOAD26SM100_TMEM_LOAD_32dp32b32xESY_NSZ_INS10_ILi2ELi4ELi3EEES13_NSR_INS5_IJS14_S1H_EEENS5_IJS1H_SB_EEEEEEENS4_39AutoVectorizingCopyWithAssumedAlignmentILi128EEENS4_14SM90_TMA_STOREES1Y_S20_S20_EEEvvEEEEvNT_6ParamsE --------------------------
	.section	.text._ZN7cutlass13device_kernelINS_4gemm6kernel13GemmUniversalIN4cute5tupleIJiiiiEEENS1_10collective13CollectiveMmaINS1_35MainloopSm100TmaUmmaWarpSpecializedILi6ELi2ELi4ENS5_IJNS4_1CILi1EEESB_SB_EEEEENS5_IJNSA_ILi128EEESE_NSA_ILi64EEEEEENS_10bfloat16_tENS5_IJlSB_lEEESH_SI_NS4_8TiledMMAINS4_8MMA_AtomIJNS4_20SM100_MMA_F16BF16_SSISH_SH_fLi128ELi128ELNS4_4UMMA5MajorE0ELSN_0ELNSM_7ScaleInE0ELSO_0EEEEEENS4_6LayoutISC_NS5_IJNSA_ILi0EEESS_SS_EEEEENS5_IJNS4_10UnderscoreESV_SV_EEEEENS4_13SM90_TMA_LOADENS4_14ComposedLayoutINS4_7SwizzleILi3ELi4ELi3EEENS4_18smem_ptr_flag_bitsILi16EEENSR_INS5_IJNSA_ILi8EEESF_EEENS5_IJSF_SB_EEEEEEEvNS4_8identityESY_S18_vS19_EENS_8epilogue10collective18CollectiveEpilogueINS1B_23Sm100TmaWarpSpecializedILi4ELi2ELi32ELb1ELb0EEEJSG_NS5_IJNSR_ISE_SB_EENSR_INSA_ILi32EEESB_EEEEESH_SI_SH_SI_NS1B_6fusion15FusionCallbacksIS1F_NS1K_17LinCombPerRowBiasISH_fSH_SH_fLi8ELNS_15FloatRoundStyleE2EEESG_S1J_JEEENS4_5SM1004TMEM4LOAD26SM100_TMEM_LOAD_32dp32b32xESY_NSZ_INS10_ILi2ELi4ELi3EEES13_NSR_INS5_IJS14_S1H_EEENS5_IJS1H_SB_EEEEEEENS4_39AutoVectorizingCopyWithAssumedAlignmentILi128EEENS4_14SM90_TMA_STOREES1Y_S20_S20_EEEvvEEEEvNT_6ParamsE,"ax",@progbits
	.align	128
.text._ZN7cutlass13device_kernelINS_4gemm6kernel13GemmUniversalIN4cute5tupleIJiiiiEEENS1_10collective13CollectiveMmaINS1_35MainloopSm100TmaUmmaWarpSpecializedILi6ELi2ELi4ENS5_IJNS4_1CILi1EEESB_SB_EEEEENS5_IJNSA_ILi128EEESE_NSA_ILi64EEEEEENS_10bfloat16_tENS5_IJlSB_lEEESH_SI_NS4_8TiledMMAINS4_8MMA_AtomIJNS4_20SM100_MMA_F16BF16_SSISH_SH_fLi128ELi128ELNS4_4UMMA5MajorE0ELSN_0ELNSM_7ScaleInE0ELSO_0EEEEEENS4_6LayoutISC_NS5_IJNSA_ILi0EEESS_SS_EEEEENS5_IJNS4_10UnderscoreESV_SV_EEEEENS4_13SM90_TMA_LOADENS4_14ComposedLayoutINS4_7SwizzleILi3ELi4ELi3EEENS4_18smem_ptr_flag_bitsILi16EEENSR_INS5_IJNSA_ILi8EEESF_EEENS5_IJSF_SB_EEEEEEEvNS4_8identityESY_S18_vS19_EENS_8epilogue10collective18CollectiveEpilogueINS1B_23Sm100TmaWarpSpecializedILi4ELi2ELi32ELb1ELb0EEEJSG_NS5_IJNSR_ISE_SB_EENSR_INSA_ILi32EEESB_EEEEESH_SI_SH_SI_NS1B_6fusion15FusionCallbacksIS1F_NS1K_17LinCombPerRowBiasISH_fSH_SH_fLi8ELNS_15FloatRoundStyleE2EEESG_S1J_JEEENS4_5SM1004TMEM4LOAD26SM100_TMEM_LOAD_32dp32b32xESY_NSZ_INS10_ILi2ELi4ELi3EEES13_NSR_INS5_IJS14_S1H_EEENS5_IJS1H_SB_EEEEEEENS4_39AutoVectorizingCopyWithAssumedAlignmentILi128EEENS4_14SM90_TMA_STOREES1Y_S20_S20_EEEvvEEEEvNT_6ParamsE:
        .type           _ZN7cutlass13device_kernelINS_4gemm6kernel13GemmUniversalIN4cute5tupleIJiiiiEEENS1_10collective13CollectiveMmaINS1_35MainloopSm100TmaUmmaWarpSpecializedILi6ELi2ELi4ENS5_IJNS4_1CILi1EEESB_SB_EEEEENS5_IJNSA_ILi128EEESE_NSA_ILi64EEEEEENS_10bfloat16_tENS5_IJlSB_lEEESH_SI_NS4_8TiledMMAINS4_8MMA_AtomIJNS4_20SM100_MMA_F16BF16_SSISH_SH_fLi128ELi128ELNS4_4UMMA5MajorE0ELSN_0ELNSM_7ScaleInE0ELSO_0EEEEEENS4_6LayoutISC_NS5_IJNSA_ILi0EEESS_SS_EEEEENS5_IJNS4_10UnderscoreESV_SV_EEEEENS4_13SM90_TMA_LOADENS4_14ComposedLayoutINS4_7SwizzleILi3ELi4ELi3EEENS4_18smem_ptr_flag_bitsILi16EEENSR_INS5_IJNSA_ILi8EEESF_EEENS5_IJSF_SB_EEEEEEEvNS4_8identityESY_S18_vS19_EENS_8epilogue10collective18CollectiveEpilogueINS1B_23Sm100TmaWarpSpecializedILi4ELi2ELi32ELb1ELb0EEEJSG_NS5_IJNSR_ISE_SB_EENSR_INSA_ILi32EEESB_EEEEESH_SI_SH_SI_NS1B_6fusion15FusionCallbacksIS1F_NS1K_17LinCombPerRowBiasISH_fSH_SH_fLi8ELNS_15FloatRoundStyleE2EEESG_S1J_JEEENS4_5SM1004TMEM4LOAD26SM100_TMEM_LOAD_32dp32b32xESY_NSZ_INS10_ILi2ELi4ELi3EEES13_NSR_INS5_IJS14_S1H_EEENS5_IJS1H_SB_EEEEEEENS4_39AutoVectorizingCopyWithAssumedAlignmentILi128EEENS4_14SM90_TMA_STOREES1Y_S20_S20_EEEvvEEEEvNT_6ParamsE,@function
        .size           _ZN7cutlass13device_kernelINS_4gemm6kernel13GemmUniversalIN4cute5tupleIJiiiiEEENS1_10collective13CollectiveMmaINS1_35MainloopSm100TmaUmmaWarpSpecializedILi6ELi2ELi4ENS5_IJNS4_1CILi1EEESB_SB_EEEEENS5_IJNSA_ILi128EEESE_NSA_ILi64EEEEEENS_10bfloat16_tENS5_IJlSB_lEEESH_SI_NS4_8TiledMMAINS4_8MMA_AtomIJNS4_20SM100_MMA_F16BF16_SSISH_SH_fLi128ELi128ELNS4_4UMMA5MajorE0ELSN_0ELNSM_7ScaleInE0ELSO_0EEEEEENS4_6LayoutISC_NS5_IJNSA_ILi0EEESS_SS_EEEEENS5_IJNS4_10UnderscoreESV_SV_EEEEENS4_13SM90_TMA_LOADENS4_14ComposedLayoutINS4_7SwizzleILi3ELi4ELi3EEENS4_18smem_ptr_flag_bitsILi16EEENSR_INS5_IJNSA_ILi8EEESF_EEENS5_IJSF_SB_EEEEEEEvNS4_8identityESY_S18_vS19_EENS_8epilogue10collective18CollectiveEpilogueINS1B_23Sm100TmaWarpSpecializedILi4ELi2ELi32ELb1ELb0EEEJSG_NS5_IJNSR_ISE_SB_EENSR_INSA_ILi32EEESB_EEEEESH_SI_SH_SI_NS1B_6fusion15FusionCallbacksIS1F_NS1K_17LinCombPerRowBiasISH_fSH_SH_fLi8ELNS_15FloatRoundStyleE2EEESG_S1J_JEEENS4_5SM1004TMEM4LOAD26SM100_TMEM_LOAD_32dp32b32xESY_NSZ_INS10_ILi2ELi4ELi3EEES13_NSR_INS5_IJS14_S1H_EEENS5_IJS1H_SB_EEEEEEENS4_39AutoVectorizingCopyWithAssumedAlignmentILi128EEENS4_14SM90_TMA_STOREES1Y_S20_S20_EEEvvEEEEvNT_6ParamsE,(.L_x_183 - _ZN7cutlass13device_kernelINS_4gemm6kernel13GemmUniversalIN4cute5tupleIJiiiiEEENS1_10collective13CollectiveMmaINS1_35MainloopSm100TmaUmmaWarpSpecializedILi6ELi2ELi4ENS5_IJNS4_1CILi1EEESB_SB_EEEEENS5_IJNSA_ILi128EEESE_NSA_ILi64EEEEEENS_10bfloat16_tENS5_IJlSB_lEEESH_SI_NS4_8TiledMMAINS4_8MMA_AtomIJNS4_20SM100_MMA_F16BF16_SSISH_SH_fLi128ELi128ELNS4_4UMMA5MajorE0ELSN_0ELNSM_7ScaleInE0ELSO_0EEEEEENS4_6LayoutISC_NS5_IJNSA_ILi0EEESS_SS_EEEEENS5_IJNS4_10UnderscoreESV_SV_EEEEENS4_13SM90_TMA_LOADENS4_14ComposedLayoutINS4_7SwizzleILi3ELi4ELi3EEENS4_18smem_ptr_flag_bitsILi16EEENSR_INS5_IJNSA_ILi8EEESF_EEENS5_IJSF_SB_EEEEEEEvNS4_8identityESY_S18_vS19_EENS_8epilogue10collective18CollectiveEpilogueINS1B_23Sm100TmaWarpSpecializedILi4ELi2ELi32ELb1ELb0EEEJSG_NS5_IJNSR_ISE_SB_EENSR_INSA_ILi32EEESB_EEEEESH_SI_SH_SI_NS1B_6fusion15FusionCallbacksIS1F_NS1K_17LinCombPerRowBiasISH_fSH_SH_fLi8ELNS_15FloatRoundStyleE2EEESG_S1J_JEEENS4_5SM1004TMEM4LOAD26SM100_TMEM_LOAD_32dp32b32xESY_NSZ_INS10_ILi2ELi4ELi3EEES13_NSR_INS5_IJS14_S1H_EEENS5_IJS1H_SB_EEEEEEENS4_39AutoVectorizingCopyWithAssumedAlignmentILi128EEENS4_14SM90_TMA_STOREES1Y_S20_S20_EEEvvEEEEvNT_6ParamsE)
        .other          _ZN7cutlass13device_kernelINS_4gemm6kernel13GemmUniversalIN4cute5tupleIJiiiiEEENS1_10collective13CollectiveMmaINS1_35MainloopSm100TmaUmmaWarpSpecializedILi6ELi2ELi4ENS5_IJNS4_1CILi1EEESB_SB_EEEEENS5_IJNSA_ILi128EEESE_NSA_ILi64EEEEEENS_10bfloat16_tENS5_IJlSB_lEEESH_SI_NS4_8TiledMMAINS4_8MMA_AtomIJNS4_20SM100_MMA_F16BF16_SSISH_SH_fLi128ELi128ELNS4_4UMMA5MajorE0ELSN_0ELNSM_7ScaleInE0ELSO_0EEEEEENS4_6LayoutISC_NS5_IJNSA_ILi0EEESS_SS_EEEEENS5_IJNS4_10UnderscoreESV_SV_EEEEENS4_13SM90_TMA_LOADENS4_14ComposedLayoutINS4_7SwizzleILi3ELi4ELi3EEENS4_18smem_ptr_flag_bitsILi16EEENSR_INS5_IJNSA_ILi8EEESF_EEENS5_IJSF_SB_EEEEEEEvNS4_8identityESY_S18_vS19_EENS_8epilogue10collective18CollectiveEpilogueINS1B_23Sm100TmaWarpSpecializedILi4ELi2ELi32ELb1ELb0EEEJSG_NS5_IJNSR_ISE_SB_EENSR_INSA_ILi32EEESB_EEEEESH_SI_SH_SI_NS1B_6fusion15FusionCallbacksIS1F_NS1K_17LinCombPerRowBiasISH_fSH_SH_fLi8ELNS_15FloatRoundStyleE2EEESG_S1J_JEEENS4_5SM1004TMEM4LOAD26SM100_TMEM_LOAD_32dp32b32xESY_NSZ_INS10_ILi2ELi4ELi3EEES13_NSR_INS5_IJS14_S1H_EEENS5_IJS1H_SB_EEEEEEENS4_39AutoVectorizingCopyWithAssumedAlignmentILi128EEENS4_14SM90_TMA_STOREES1Y_S20_S20_EEEvvEEEEvNT_6ParamsE,@"STO_CUDA_ENTRY STV_DEFAULT"
_ZN7cutlass13device_kernelINS_4gemm6kernel13GemmUniversalIN4cute5tupleIJiiiiEEENS1_10collective13CollectiveMmaINS1_35MainloopSm100TmaUmmaWarpSpecializedILi6ELi2ELi4ENS5_IJNS4_1CILi1EEESB_SB_EEEEENS5_IJNSA_ILi128EEESE_NSA_ILi64EEEEEENS_10bfloat16_tENS5_IJlSB_lEEESH_SI_NS4_8TiledMMAINS4_8MMA_AtomIJNS4_20SM100_MMA_F16BF16_SSISH_SH_fLi128ELi128ELNS4_4UMMA5MajorE0ELSN_0ELNSM_7ScaleInE0ELSO_0EEEEEENS4_6LayoutISC_NS5_IJNSA_ILi0EEESS_SS_EEEEENS5_IJNS4_10UnderscoreESV_SV_EEEEENS4_13SM90_TMA_LOADENS4_14ComposedLayoutINS4_7SwizzleILi3ELi4ELi3EEENS4_18smem_ptr_flag_bitsILi16EEENSR_INS5_IJNSA_ILi8EEESF_EEENS5_IJSF_SB_EEEEEEEvNS4_8identityESY_S18_vS19_EENS_8epilogue10collective18CollectiveEpilogueINS1B_23Sm100TmaWarpSpecializedILi4ELi2ELi32ELb1ELb0EEEJSG_NS5_IJNSR_ISE_SB_EENSR_INSA_ILi32EEESB_EEEEESH_SI_SH_SI_NS1B_6fusion15FusionCallbacksIS1F_NS1K_17LinCombPerRowBiasISH_fSH_SH_fLi8ELNS_15FloatRoundStyleE2EEESG_S1J_JEEENS4_5SM1004TMEM4LOAD26SM100_TMEM_LOAD_32dp32b32xESY_NSZ_INS10_ILi2ELi4ELi3EEES13_NSR_INS5_IJS14_S1H_EEENS5_IJS1H_SB_EEEEEEENS4_39AutoVectorizingCopyWithAssumedAlignmentILi128EEENS4_14SM90_TMA_STOREES1Y_S20_S20_EEEvvEEEEvNT_6ParamsE:
[----:B------:R-:W1:Y:S01]  /*0000*/  LDC R1, c[0x0][0x37c] ;  /* 0x0000df00ff017b82 */ /* 0x000e620000000800 */
[----:B------:R-:W2:Y:S01]  /*0010*/  S2R R0, SR_TID.X ;  /* 0x0000000000007919 */ /* 0x000ea20000002100 */
[----:B------:R-:W3:Y:S01]  /*0020*/  LDCU.64 UR6, c[0x0][0x890] ;  /* 0x00011200ff0677ac */ /* 0x000ee20008000a00 */
[----:B------:R-:W-:Y:S01]  /*0030*/  PRMT R94, RZ, 0x7610, R94 ;  /* 0x00007610ff5e7816 */ /* 0x000fe2000000005e */
[----:B------:R-:W4:Y:S01]  /*0040*/  LDCU.64 UR46, c[0x0][0x358] ;  /* 0x00006b00ff2e77ac */ /* 0x000f220008000a00 */
[----:B------:R-:W-:Y:S02]  /*0050*/  ELECT P5, URZ, PT ;  /* 0x0000000000ff782f */ /* 0x000fe400038a0000 */
[----:B---3--:R-:W-:-:S04]  /*0060*/  ISETP.NE.U32.AND P0, PT, RZ, UR6, PT ;  /* 0x00000006ff007c0c */ /* 0x008fc8000bf05070 */
[----:B------:R-:W-:Y:S02]  /*0070*/  ISETP.NE.AND.EX P1, PT, RZ, UR7, PT, P0 ;  /* 0x00000007ff007c0c */ /* 0x000fe4000bf25300 */
[----:B--2---:R-:W-:-:S05]  /*0080*/  SHF.R.U32.HI R98, RZ, 0x5, R0 ;  /* 0x00000005ff627819 */ /* 0x004fca0000011600 */
[----:B------:R-:W2:Y:S02]  /*0090*/  SHFL.IDX PT, R2, R98, RZ, 0x1f ;  /* 0x00001fff62027589 */ /* 0x000ea400000e0000 */
[----:B--2---:R-:W-:-:S04]  /*00a0*/  R2UR UR8, R2 ;  /* 0x00000000020872ca */ /* 0x004fc800000e0000 */
[----:B-1--4-:R-:W-:Y:S05]  /*00b0*/  @P1 BRA `(.L_x_0) ;  /* 0x00000000002c1947 */ /* 0x012fea0003800000 */
[----:B------:R-:W1:Y:S02]  /*00c0*/  LDCU.64 UR4, c[0x0][0x888] ;  /* 0x00011100ff0477ac */ /* 0x000e640008000a00 */
[----:B-1----:R-:W-:-:S04]  /*00d0*/  UISETP.NE.U32.AND UP0, UPT, UR4, URZ, UPT ;  /* 0x000000ff0400728c */ /* 0x002fc8000bf05070 */
[----:B------:R-:W-:-:S09]  /*00e0*/  UISETP.NE.AND.EX UP0, UPT, UR5, URZ, UPT, UP0 ;  /* 0x000000ff0500728c */ /* 0x000fd2000bf05300 */
[----:B------:R-:W-:Y:S05]  /*00f0*/  BRA.U !UP0, `(.L_x_1) ;  /* 0x0000000108107547 */ /* 0x000fea000b800000 */
[----:B------:R-:W1:Y:S02]  /*0100*/  LDC.64 R2, c[0x0][0x888] ;  /* 0x00022200ff027b82 */ /* 0x000e640000000a00 */
[----:B-1----:R1:W5:Y:S01]  /*0110*/  LDG.E R49, desc[UR46][R2.64] ;  /* 0x0000002e02317981 */ /* 0x002362000c1e1900 */
[----:B------:R-:W-:Y:S01]  /*0120*/  HFMA2 R94, -RZ, RZ, 0, 5.9604644775390625e-08 ;  /* 0x00000001ff5e7431 */ /* 0x000fe200000001ff */
[----:B------:R-:W-:Y:S05]  /*0130*/  BRA `(.L_x_0) ;  /* 0x00000000000c7947 */ /* 0x000fea0003800000 */
.L_x_1:
[----:B------:R-:W1:Y:S01]  /*0140*/  LDCU UR4, c[0x0][0x880] ;  /* 0x00011000ff0477ac */ /* 0x000e620008000800 */
[----:B------:R-:W-:Y:S01]  /*0150*/  HFMA2 R94, -RZ, RZ, 0, 5.9604644775390625e-08 ;  /* 0x00000001ff5e7431 */ /* 0x000fe200000001ff */
[----:B-1----:R-:W-:-:S07]  /*0160*/  MOV R49, UR4 ;  /* 0x0000000400317c02 */ /* 0x002fce0008000f00 */
.L_x_0:
[----:B------:R-:W2:Y:S02]  /*0170*/  LDCU.64 UR4, c[0x0][0x8b0] ;  /* 0x00011600ff0477ac */ /* 0x000ea40008000a00 */
[----:B--2---:R-:W-:-:S04]  /*0180*/  UISETP.NE.U32.AND UP0, UPT, UR4, URZ, UPT ;  /* 0x000000ff0400728c */ /* 0x004fc8000bf05070 */
[----:B------:R-:W-:-:S09]  /*0190*/  UISETP.NE.AND.EX UP0, UPT, UR5, URZ, UPT, UP0 ;  /* 0x000000ff0500728c */ /* 0x000fd2000bf05300 */
[----:B------:R-:W-:Y:S05]  /*01a0*/  BRA.U UP0, `(.L_x_2) ;  /* 0x0000000100247547 */ /* 0x000fea000b800000 */
[----:B------:R-:W2:Y:S02]  /*01b0*/  LDCU.64 UR4, c[0x0][0x8a8] ;  /* 0x00011500ff0477ac */ /* 0x000ea40008000a00 */
[----:B--2---:R-:W-:-:S04]  /*01c0*/  UISETP.NE.U32.AND UP0, UPT, UR4, URZ, UPT ;  /* 0x000000ff0400728c */ /* 0x004fc8000bf05070 */
[----:B------:R-:W-:-:S09]  /*01d0*/  UISETP.NE.AND.EX UP0, UPT, UR5, URZ, UPT, UP0 ;  /* 0x000000ff0500728c */ /* 0x000fd2000bf05300 */
[----:B------:R-:W-:Y:S05]  /*01e0*/  BRA.U !UP0, `(.L_x_3) ;  /* 0x00000001080c7547 */ /* 0x000fea000b800000 */
[----:B-1----:R-:W1:Y:S02]  /*01f0*/  LDC.64 R2, c[0x0][0x8a8] ;  /* 0x00022a00ff027b82 */ /* 0x002e640000000a00 */
[----:B-1----:R2:W5:Y:S01]  /*0200*/  LDG.E R47, desc[UR46][R2.64] ;  /* 0x0000002e022f7981 */ /* 0x002562000c1e1900 */
[----:B------:R-:W-:Y:S05]  /*0210*/  BRA `(.L_x_2) ;  /* 0x0000000000087947 */ /* 0x000fea0003800000 */
.L_x_3:
[----:B------:R-:W2:Y:S02]  /*0220*/  LDCU UR4, c[0x0][0x8a0] ;  /* 0x00011400ff0477ac */ /* 0x000ea40008000800 */
[----:B--2---:R-:W-:Y:S02]  /*0230*/  MOV R47, UR4 ;  /* 0x00000004002f7c02 */ /* 0x004fe40008000f00 */
.L_x_2:
[----:B-12---:R-:W-:Y:S01]  /*0240*/  IMAD.U32 R2, RZ, RZ, UR8 ;  /* 0x00000008ff027e24 */ /* 0x006fe2000f8e00ff */
[----:B------:R-:W-:Y:S04]  /*0250*/  BSSY.RECONVERGENT B0, `(.L_x_4) ;  /* 0x000000c000007945 */ /* 0x000fe80003800200 */
[C---:B------:R-:W-:Y:S02]  /*0260*/  ISETP.NE.OR P2, PT, R2.reuse, 0x1, !P5 ;  /* 0x000000010200780c */ /* 0x040fe40006f45670 */
[----:B------:R-:W-:-:S11]  /*0270*/  ISETP.NE.OR P1, PT, R2, 0x3, !P5 ;  /* 0x000000030200780c */ /* 0x000fd60006f25670 */
[----:B------:R-:W-:Y:S05]  /*0280*/  @P2 BRA `(.L_x_5) ;  /* 0x0000000000202947 */ /* 0x000fea0003800000 */
[----:B------:R-:W1:Y:S02]  /*0290*/  LDCU.64 UR4, c[0x0][0x348] ;  /* 0x00006900ff0477ac */ /* 0x000e640008000a00 */
[----:B-1----:R-:W-:Y:S02]  /*02a0*/  UIADD3 UR10, UP1, UPT, UR4, 0x80, URZ ;  /* 0x00000080040a7890 */ /* 0x002fe4000ff3e0ff */
[----:B------:R-:W-:Y:S02]  /*02b0*/  UIADD3 UR4, UP0, UPT, UR4, 0x180, URZ ;  /* 0x0000018004047890 */ /* 0x000fe4000ff1e0ff */
[----:B------:R-:W-:Y:S02]  /*02c0*/  UIADD3.X UR11, UPT, UPT, URZ, UR5, URZ, UP1, !UPT ;  /* 0x00000005ff0b7290 */ /* 0x000fe40008ffe4ff */
[----:B------:R-:W-:-:S07]  /*02d0*/  UIADD3.X UR5, UPT, UPT, URZ, UR5, URZ, UP0, !UPT ;  /* 0x00000005ff057290 */ /* 0x000fce00087fe4ff */
[----:B------:R1:W-:Y:S02]  /*02e0*/  UTMACCTL.PF [UR10] ;  /* 0x000000000a0079b9 */ /* 0x0003e40008040000 */
[----:B------:R1:W-:Y:S02]  /*02f0*/  UTMACCTL.PF [UR4] ;  /* 0x00000000040079b9 */ /* 0x0003e40008040000 */
[----:B-1----:R-:W-:Y:S01]  /*0300*/  NOP ;  /* 0x0000000000007918 */ /* 0x002fe20000000000 */
.L_x_5:
[----:B------:R-:W-:Y:S05]  /*0310*/  BSYNC.RECONVERGENT B0 ;  /* 0x0000000000007941 */ /* 0x000fea0003800200 */
.L_x_4:
[----:B------:R-:W-:Y:S04]  /*0320*/  BSSY.RECONVERGENT B0, `(.L_x_6) ;  /* 0x000000a000007945 */ /* 0x000fe80003800200 */
        /* <DEDUP_REMOVED lines=9> */
.L_x_7:
[----:B------:R-:W-:Y:S05]  /*03c0*/  BSYNC.RECONVERGENT B0 ;  /* 0x0000000000007941 */ /* 0x000fea0003800200 */
.L_x_6:
[----:B------:R-:W1:Y:S01]  /*03d0*/  LDCU.64 UR4, c[0x0][0x888] ;  /* 0x00011100ff0477ac */ /* 0x000e620008000a00 */
[----:B------:R-:W-:Y:S01]  /*03e0*/  ISETP.NE.AND.EX P0, PT, RZ, UR7, PT, P0 ;  /* 0x00000007ff007c0c */ /* 0x000fe2000bf05300 */
[----:B------:R-:W-:Y:S02]  /*03f0*/  UPLOP3.LUT UP1, UPT, UPT, UPT, UPT, 0x80, 0x8 ;  /* 0x000000000008789c */ /* 0x000fe40003f2f070 */
[----:B-1----:R-:W-:-:S04]  /*0400*/  UISETP.NE.U32.AND UP3, UPT, UR4, URZ, UPT ;  /* 0x000000ff0400728c */ /* 0x002fc8000bf65070 */
[----:B------:R-:W-:-:S06]  /*0410*/  UISETP.NE.AND.EX UP3, UPT, UR5, URZ, UPT, UP3 ;  /* 0x000000ff0500728c */ /* 0x000fcc000bf65330 */
[----:B------:R-:W-:-:S13]  /*0420*/  PLOP3.LUT P1, PT, PT, PT, UP3, 0x80, 0x8 ;  /* 0x000000000008781c */ /* 0x000fda0003f2f038 */
[----:B------:R-:W-:Y:S05]  /*0430*/  @P1 BRA P0, `(.L_x_8) ;  /* 0x0000000000201947 */ /* 0x000fea0000000000 */
[----:B------:R-:W-:Y:S01]  /*0440*/  UISETP.NE.U32.AND UP1, UPT, UR6, URZ, UPT ;  /* 0x000000ff0600728c */ /* 0x000fe2000bf25070 */
[----:B-----5:R-:W-:Y:S01]  /*0450*/  FSETP.NEU.AND P0, PT, R49, RZ, PT ;  /* 0x000000ff3100720b */ /* 0x020fe20003f0d000 */
[----:B------:R-:W-:Y:S02]  /*0460*/  USEL UR4, URZ, 0xffffffff, UP3 ;  /* 0xffffffffff047887 */ /* 0x000fe40009800000 */
[----:B------:R-:W-:-:S10]  /*0470*/  UISETP.NE.AND.EX UP1, UPT, UR7, URZ, UPT, UP1 ;  /* 0x000000ff0700728c */ /* 0x000fd4000bf25310 */
[----:B------:R-:W-:Y:S01]  /*0480*/  VOTEU.ANY UP0, P0 ;  /* 0x0000000000ff7886 */ /* 0x000fe20000000100 */
[----:B------:R-:W-:-:S04]  /*0490*/  @!UP1 USEL UR4, URZ, 0xffffffff, UP0 ;  /* 0xffffffffff049887 */ /* 0x000fc80008000000 */
[----:B------:R-:W-:-:S04]  /*04a0*/  ULOP3.LUT UR4, UR4, 0x1, URZ, 0xc0, !UPT ;  /* 0x0000000104047892 */ /* 0x000fc8000f8ec0ff */
[----:B------:R-:W-:-:S11]  /*04b0*/  UISETP.NE.U32.AND UP1, UPT, UR4, 0x1, UPT ;  /* 0x000000010400788c */ /* 0x000fd6000bf25070 */
.L_x_8:
[----:B------:R-:W1:Y:S01]  /*04c0*/  SHFL.IDX PT, R3, R98, RZ, 0x1f ;  /* 0x00001fff62037589 */ /* 0x000e6200000e0000 */
[----:B------:R-:W-:-:S04]  /*04d0*/  UISETP.NE.AND UP0, UPT, UR8, 0x2, UPT ;  /* 0x000000020800788c */ /* 0x000fc8000bf05270 */
[----:B------:R-:W-:Y:S01]  /*04e0*/  USEL UR13, URZ, 0x1, UP0 ;  /* 0x00000001ff0d7887 */ /* 0x000fe20008000000 */
[----:B-1----:R-:W-:-:S13]  /*04f0*/  ISETP.NE.AND P0, PT, R3, RZ, PT ;  /* 0x000000ff0300720c */ /* 0x002fda0003f05270 */
[----:B------:R-:W-:Y:S05]  /*0500*/  @P0 BRA `(.L_x_9) ;  /* 0x0000000000580947 */ /* 0x000fea0003800000 */
[----:B------:R-:W1:Y:S01]  /*0510*/  S2UR UR5, SR_CgaCtaId ;  /* 0x00000000000579c3 */ /* 0x000e620000008800 */
[----:B------:R-:W-:Y:S01]  /*0520*/  UMOV UR6, 0x400 ;  /* 0x0000040000067882 */ /* 0x000fe20000000000 */
[----:B------:R-:W-:Y:S01]  /*0530*/  UMOV UR4, 0x1 ;  /* 0x0000000100047882 */ /* 0x000fe20000000000 */
[----:B------:R-:W-:Y:S01]  /*0540*/  ELECT P0, URZ, PT ;  /* 0x0000000000ff782f */ /* 0x000fe20003800000 */
[----:B-1----:R-:W-:Y:S02]  /*0550*/  ULEA UR5, UR5, UR6, 0x18 ;  /* 0x0000000605057291 */ /* 0x002fe4000f8ec0ff */
[----:B------:R-:W-:-:S04]  /*0560*/  UIADD3 UR6, UPT, UPT, -UR4, 0x100000, URZ ;  /* 0x0010000004067890 */ /* 0x000fc8000fffe1ff */
[----:B------:R-:W-:Y:S02]  /*0570*/  USHF.L.U32 UR7, UR6, 0xb, URZ ;  /* 0x0000000b06077899 */ /* 0x000fe400080006ff */
[----:B------:R-:W-:Y:S01]  /*0580*/  USHF.L.U32 UR6, UR6, 0x1, URZ ;  /* 0x0000000106067899 */ /* 0x000fe200080006ff */
[----:B------:R-:W1:Y:S11]  /*0590*/  FENCE.VIEW.ASYNC.S ;  /* 0x00000000000073c6 */ /* 0x000e760000000000 */
[----:B-1----:R1:W2:Y:S01]  /*05a0*/  SYNCS.EXCH.64 URZ, [UR5], UR6 ;  /* 0x0000000605ff75b2 */ /* 0x0022a20008000100 */
[----:B------:R1:W3:Y:S01]  /*05b0*/  SYNCS.EXCH.64 URZ, [UR5+0x30], UR6 ;  /* 0x0000300605ff75b2 */ /* 0x0002e20008000100 */
[----:B------:R1:W4:Y:S01]  /*05c0*/  SYNCS.EXCH.64 URZ, [UR5+0x8], UR6 ;  /* 0x0000080605ff75b2 */ /* 0x0003220008000100 */
[----:B------:R1:W1:Y:S01]  /*05d0*/  SYNCS.EXCH.64 URZ, [UR5+0x38], UR6 ;  /* 0x0000380605ff75b2 */ /* 0x0002620008000100 */
        /* <DEDUP_REMOVED lines=8> */
[----:B------:R-:W-:Y:S01]  /*0660*/  NOP ;  /* 0x0000000000007918 */ /* 0x000fe20000000000 */
.L_x_9:
[----:B------:R-:W2:Y:S01]  /*0670*/  SHFL.IDX PT, R3, R98, RZ, 0x1f ;  /* 0x00001fff62037589 */ /* 0x000ea200000e0000 */
[----:B------:R-:W-:Y:S01]  /*0680*/  NOP ;  /* 0x0000000000007918 */ /* 0x000fe20000000000 */
[----:B--2---:R-:W-:-:S13]  /*0690*/  ISETP.NE.AND P0, PT, R3, 0x1, PT ;  /* 0x000000010300780c */ /* 0x004fda0003f05270 */
[----:B------:R-:W-:Y:S05]  /*06a0*/  @P0 BRA `(.L_x_10) ;  /* 0x0000000000580947 */ /* 0x000fea0003800000 */
[----:B-1----:R-:W1:Y:S01]  /*06b0*/  S2UR UR6, SR_CgaCtaId ;  /* 0x00000000000679c3 */ /* 0x002e620000008800 */
[----:B------:R-:W-:Y:S01]  /*06c0*/  UMOV UR7, 0x400 ;  /* 0x0000040000077882 */ /* 0x000fe20000000000 */
[----:B------:R-:W-:Y:S01]  /*06d0*/  UMOV UR5, 0x20 ;  /* 0x0000002000057882 */ /* 0x000fe20000000000 */
[----:B------:R-:W-:Y:S01]  /*06e0*/  UMOV UR4, 0x80 ;  /* 0x0000008000047882 */ /* 0x000fe20000000000 */
[----:B------:R-:W-:-:S04]  /*06f0*/  UIADD3 UR10, UPT, UPT, -UR5, 0x100000, URZ ;  /* 0x00100000050a7890 */ /* 0x000fc8000fffe1ff */
[----:B------:R-:W-:Y:S02]  /*0700*/  USHF.L.U32 UR11, UR10, 0xb, URZ ;  /* 0x0000000b0a0b7899 */ /* 0x000fe400080006ff */
[----:B------:R-:W-:Y:S02]  /*0710*/  USHF.L.U32 UR10, UR10, 0x1, URZ ;  /* 0x000000010a0a7899 */ /* 0x000fe400080006ff */
[----:B------:R-:W-:-:S04]  /*0720*/  UIADD3 UR4, UPT, UPT, -UR4, 0x100000, URZ ;  /* 0x0010000004047890 */ /* 0x000fc8000fffe1ff */
[----:B------:R-:W-:Y:S02]  /*0730*/  USHF.L.U32 UR5, UR4, 0xb, URZ ;  /* 0x0000000b04057899 */ /* 0x000fe400080006ff */
[----:B------:R-:W-:Y:S01]  /*0740*/  USHF.L.U32 UR4, UR4, 0x1, URZ ;  /* 0x0000000104047899 */ /* 0x000fe200080006ff */
[----:B------:R-:W-:Y:S01]  /*0750*/  ELECT P0, URZ, PT ;  /* 0x0000000000ff782f */ /* 0x000fe20003800000 */
[----:B-1----:R-:W-:Y:S01]  /*0760*/  ULEA UR6, UR6, UR7, 0x18 ;  /* 0x0000000706067291 */ /* 0x002fe2000f8ec0ff */
[----:B------:R-:W1:Y:S11]  /*0770*/  FENCE.VIEW.ASYNC.S ;  /* 0x00000000000073c6 */ /* 0x000e760000000000 */
[----:B-1----:R2:W1:Y:S01]  /*0780*/  SYNCS.EXCH.64 URZ, [UR6+0x60], UR10 ;  /* 0x0000600a06ff75b2 */ /* 0x0024620008000100 */
[----:B------:R2:W1:Y:S01]  /*0790*/  SYNCS.EXCH.64 URZ, [UR6+0x80], UR4 ;  /* 0x0000800406ff75b2 */ /* 0x0004620008000100 */
[----:B------:R2:W1:Y:S01]  /*07a0*/  SYNCS.EXCH.64 URZ, [UR6+0x68], UR10 ;  /* 0x0000680a06ff75b2 */ /* 0x0004620008000100 */
[----:B------:R2:W1:Y:S01]  /*07b0*/  SYNCS.EXCH.64 URZ, [UR6+0x88], UR4 ;  /* 0x0000880406ff75b2 */ /* 0x0004620008000100 */
[----:B------:R2:W1:Y:S01]  /*07c0*/  SYNCS.EXCH.64 URZ, [UR6+0x70], UR10 ;  /* 0x0000700a06ff75b2 */ /* 0x0004620008000100 */
[----:B------:R2:W1:Y:S01]  /*07d0*/  SYNCS.EXCH.64 URZ, [UR6+0x90], UR4 ;  /* 0x0000900406ff75b2 */ /* 0x0004620008000100 */
[----:B------:R2:W1:Y:S01]  /*07e0*/  SYNCS.EXCH.64 URZ, [UR6+0x78], UR10 ;  /* 0x0000780a06ff75b2 */ /* 0x0004620008000100 */
[----:B------:R2:W1:Y:S02]  /*07f0*/  SYNCS.EXCH.64 URZ, [UR6+0x98], UR4 ;  /* 0x0000980406ff75b2 */ /* 0x0004640008000100 */
[----:B--2---:R-:W-:Y:S01]  /*0800*/  NOP ;  /* 0x0000000000007918 */ /* 0x004fe20000000000 */
.L_x_10:
[----:B------:R-:W2:Y:S01]  /*0810*/  SHFL.IDX PT, R3, R98, RZ, 0x1f ;  /* 0x00001fff62037589 */ /* 0x000ea200000e0000 */
[----:B------:R-:W-:Y:S01]  /*0820*/  NOP ;  /* 0x0000000000007918 */ /* 0x000fe20000000000 */
[----:B--2---:R-:W-:-:S13]  /*0830*/  ISETP.NE.AND P0, PT, R3, 0x3, PT ;  /* 0x000000030300780c */ /* 0x004fda0003f05270 */
[----:B------:R-:W-:Y:S05]  /*0840*/  @P0 BRA `(.L_x_11) ;  /* 0x0000000000300947 */ /* 0x000fea0003800000 */
[----:B-1----:R-:W1:Y:S01]  /*0850*/  S2UR UR5, SR_CgaCtaId ;  /* 0x00000000000579c3 */ /* 0x002e620000008800 */
        /* <DEDUP_REMOVED lines=8> */
[----:B-1----:R2:W1:Y:S01]  /*08e0*/  SYNCS.EXCH.64 URZ, [UR5+0xa0], UR6 ;  /* 0x0000a00605ff75b2 */ /* 0x0024620008000100 */
[----:B------:R2:W1:Y:S02]  /*08f0*/  SYNCS.EXCH.64 URZ, [UR5+0xa8], UR6 ;  /* 0x0000a80605ff75b2 */ /* 0x0004640008000100 */
[----:B--2---:R-:W-:Y:S01]  /*0900*/  NOP ;  /* 0x0000000000007918 */ /* 0x004fe20000000000 */
.L_x_11:
[----:B------:R-:W2:Y:S01]  /*0910*/  SHFL.IDX PT, R3, R98, RZ, 0x1f ;  /* 0x00001fff62037589 */ /* 0x000ea200000e0000 */
[----:B------:R-:W-:Y:S01]  /*0920*/  NOP ;  /* 0x0000000000007918 */ /* 0x000fe20000000000 */
[----:B--2---:R-:W-:-:S13]  /*0930*/  ISETP.NE.AND P0, PT, R3, 0x4, PT ;  /* 0x000000040300780c */ /* 0x004fda0003f05270 */
[----:B------:R-:W-:Y:S05]  /*0940*/  @P0 BRA `(.L_x_12) ;  /* 0x00000000004c0947 */ /* 0x000fea0003800000 */
[----:B-1----:R-:W1:Y:S01]  /*0950*/  S2UR UR5, SR_CgaCtaId ;  /* 0x00000000000579c3 */ /* 0x002e620000008800 */
[----:B------:R-:W-:Y:S01]  /*0960*/  UMOV UR7, 0x100 ;  /* 0x0000010000077882 */ /* 0x000fe20000000000 */
[----:B------:R-:W-:Y:S01]  /*0970*/  UMOV UR6, 0x400 ;  /* 0x0000040000067882 */ /* 0x000fe20000000000 */
[----:B------:R-:W-:Y:S01]  /*0980*/  USEL UR7, UR7, 0xe0, UP1 ;  /* 0x000000e007077887 */ /* 0x000fe20008800000 */
[----:B------:R-:W-:Y:S01]  /*0990*/  UMOV UR4, 0x1 ;  /* 0x0000000100047882 */ /* 0x000fe20000000000 */
[----:B------:R-:W-:Y:S01]  /*09a0*/  ELECT P0, URZ, PT ;  /* 0x0000000000ff782f */ /* 0x000fe20003800000 */
[----:B------:R-:W-:-:S04]  /*09b0*/  UIADD3 UR10, UPT, UPT, -UR4, 0x100000, URZ ;  /* 0x00100000040a7890 */ /* 0x000fc8000fffe1ff */
[----:B------:R-:W-:Y:S02]  /*09c0*/  USHF.L.U32 UR11, UR10, 0xb, URZ ;  /* 0x0000000b0a0b7899 */ /* 0x000fe400080006ff */
[----:B------:R-:W-:Y:S02]  /*09d0*/  USHF.L.U32 UR10, UR10, 0x1, URZ ;  /* 0x000000010a0a7899 */ /* 0x000fe400080006ff */
[----:B-1----:R-:W-:Y:S02]  /*09e0*/  ULEA UR5, UR5, UR6, 0x18 ;  /* 0x0000000605057291 */ /* 0x002fe4000f8ec0ff */
[----:B------:R-:W-:-:S04]  /*09f0*/  UIADD3 UR6, UPT, UPT, -UR7, 0x100000, URZ ;  /* 0x0010000007067890 */ /* 0x000fc8000fffe1ff */
[----:B------:R-:W-:Y:S02]  /*0a00*/  USHF.L.U32 UR7, UR6, 0xb, URZ ;  /* 0x0000000b06077899 */ /* 0x000fe400080006ff */
[----:B------:R-:W-:Y:S01]  /*0a10*/  USHF.L.U32 UR6, UR6, 0x1, URZ ;  /* 0x0000000106067899 */ /* 0x000fe200080006ff */
[----:B------:R-:W1:Y:S03]  /*0a20*/  FENCE.VIEW.ASYNC.S ;  /* 0x00000000000073c6 */ /* 0x000e660000000000 */
[----:B-1----:R2:W1:Y:S08]  /*0a30*/  SYNCS.EXCH.64 URZ, [UR5+0xb0], UR10 ;  /* 0x0000b00a05ff75b2 */ /* 0x0024700008000100 */
[----:B------:R2:W1:Y:S01]  /*0a40*/  SYNCS.EXCH.64 URZ, [UR5+0xc0], UR6 ;  /* 0x0000c00605ff75b2 */ /* 0x0004620008000100 */
[----:B------:R2:W1:Y:S01]  /*0a50*/  SYNCS.EXCH.64 URZ, [UR5+0xb8], UR10 ;  /* 0x0000b80a05ff75b2 */ /* 0x0004620008000100 */
[----:B------:R2:W1:Y:S02]  /*0a60*/  SYNCS.EXCH.64 URZ, [UR5+0xc8], UR6 ;  /* 0x0000c80605ff75b2 */ /* 0x0004640008000100 */
[----:B--2---:R-:W-:Y:S01]  /*0a70*/  NOP ;  /* 0x0000000000007918 */ /* 0x004fe20000000000 */
.L_x_12:
        /* <DEDUP_REMOVED lines=26> */
.L_x_13:
        /* <DEDUP_REMOVED lines=14> */
[----:B------:R2:W1:Y:S01]  /*0d00*/  SYNCS.EXCH.64 URZ, [UR5+0x120], UR6 ;  /* 0x0001200605ff75b2 */ /* 0x0004620008000100 */
[----:B------:R2:W1:Y:S01]  /*0d10*/  SYNCS.EXCH.64 URZ, [UR5+0x118], UR6 ;  /* 0x0001180605ff75b2 */ /* 0x0004620008000100 */
[----:B------:R2:W1:Y:S02]  /*0d20*/  SYNCS.EXCH.64 URZ, [UR5+0x128], UR6 ;  /* 0x0001280605ff75b2 */ /* 0x0004640008000100 */
[----:B--2---:R-:W-:Y:S01]  /*0d30*/  NOP ;  /* 0x0000000000007918 */ /* 0x004fe20000000000 */
.L_x_14:
[----:B-1----:R-:W1:Y:S01]  /*0d40*/  S2UR UR5, SR_CTAID.X ;  /* 0x00000000000579c3 */ /* 0x002e620000002500 */
[----:B------:R-:W-:-:S05]  /*0d50*/  CS2R.32 R93, SR_CgaSize ;  /* 0x00000000005d7805 */ /* 0x000fca0000008a00 */
[----:B------:R-:W-:-:S05]  /*0d60*/  IMAD R93, R93, -0xa0, RZ ;  /* 0xffffff605d5d7824 */ /* 0x000fca00078e02ff */
[----:B------:R-:W-:-:S14]  /*0d70*/  R2UR UR7, R93 ;  /* 0x000000005d0772ca */ /* 0x000fdc00000e0000 */
[----:B------:R-:W2:Y:S01]  /*0d80*/  LDCU UR7, c[0x0][UR7+0x2b0] ;  /* 0x00005600070777ac */ /* 0x000ea20008000800 */
[----:B------:R-:W-:Y:S01]  /*0d90*/  NOP ;  /* 0x0000000000007918 */ /* 0x000fe20000000000 */
[----:B------:R-:W-:-:S05]  /*0da0*/  CS2R.32 R93, SR_CgaSize ;  /* 0x00000000005d7805 */ /* 0x000fca0000008a00 */
[----:B------:R-:W-:-:S05]  /*0db0*/  IMAD R93, R93, -0xa0, RZ ;  /* 0xffffff605d5d7824 */ /* 0x000fca00078e02ff */
[----:B------:R-:W-:-:S14]  /*0dc0*/  R2UR UR6, R93 ;  /* 0x000000005d0672ca */ /* 0x000fdc00000e0000 */
[----:B------:R-:W3:Y:S01]  /*0dd0*/  LDCU UR6, c[0x0][UR6+0x2b4] ;  /* 0x00005680060677ac */ /* 0x000ee20008000800 */
[----:B------:R-:W4:Y:S08]  /*0de0*/  S2UR UR4, SR_CTAID.Y ;  /* 0x00000000000479c3 */ /* 0x000f300000002600 */
[----:B------:R-:W3:Y:S01]  /*0df0*/  LDC R13, c[0x0][0xb24] ;  /* 0x0002c900ff0d7b82 */ /* 0x000ee20000000800 */
[----:B-1----:R-:W-:-:S02]  /*0e00*/  I2FP.F32.U32 R93, UR5 ;  /* 0x00000005005d7c45 */ /* 0x002fc40008201000 */
[----:B------:R-:W-:-:S05]  /*0e10*/  CS2R.32 R4, SR_CgaSize ;  /* 0x0000000000047805 */ /* 0x000fca0000008a00 */
[----:B------:R-:W-:-:S06]  /*0e20*/  IMAD R4, R4, -0xa0, RZ ;  /* 0xffffff6004047824 */ /* 0x000fcc00078e02ff */
[----:B------:R-:W1:Y:S01]  /*0e30*/  LDC R4, c[0x0][R4+0x2a0] ;  /* 0x0000a80004047b82 */ /* 0x000e620000000800 */
[----:B--2---:R-:W-:Y:S01]  /*0e40*/  FMUL R93, R93, UR7 ;  /* 0x000000075d5d7c20 */ /* 0x004fe20008400000 */
[----:B----4-:R-:W-:Y:S02]  /*0e50*/  I2FP.F32.U32 R92, UR4 ;  /* 0x00000004005c7c45 */ /* 0x010fe40008201000 */
[----:B------:R-:W-:-:S05]  /*0e60*/  CS2R.32 R3, SR_CgaSize ;  /* 0x0000000000037805 */ /* 0x000fca0000008a00 */
[----:B------:R-:W-:-:S06]  /*0e70*/  IMAD R3, R3, -0xa0, RZ ;  /* 0xffffff6003037824 */ /* 0x000fcc00078e02ff */
[----:B------:R-:W2:Y:S01]  /*0e80*/  LDC R3, c[0x0][R3+0x2a4] ;  /* 0x0000a90003037b82 */ /* 0x000ea20000000800 */
[----:B------:R-:W4:Y:S01]  /*0e90*/  F2I.U32.TRUNC.NTZ R93, R93 ;  /* 0x0000005d005d7305 */ /* 0x000f22000020f000 */
[----:B---3--:R-:W-:-:S06]  /*0ea0*/  FMUL R92, R92, UR6 ;  /* 0x000000065c5c7c20 */ /* 0x008fcc0008400000 */
[----:B------:R-:W-:Y:S01]  /*0eb0*/  BAR.SYNC.DEFER_BLOCKING 0x0 ;  /* 0x0000000000007b1d */ /* 0x000fe20000010000 */
[----:B------:R-:W-:-:S05]  /*0ec0*/  ISETP.GE.AND P0, PT, R13, 0x1, PT ;  /* 0x000000010d00780c */ /* 0x000fca0003f06270 */
[----:B------:R-:W3:Y:S02]  /*0ed0*/  F2I.U32.TRUNC.NTZ R92, R92 ;  /* 0x0000005c005c7305 */ /* 0x000ee4000020f000 */
[----:B------:R-:W2:Y:S01]  /*0ee0*/  S2UR UR44, SR_CTAID.Z ;  /* 0x00000000002c79c3 */ /* 0x000ea20000002700 */
[----:B----4-:R-:W-:-:S05]  /*0ef0*/  IADD3 R93, PT, PT, -R93, RZ, RZ ;  /* 0x000000ff5d5d7210 */ /* 0x010fca0007ffe1ff */
[----:B-1----:R-:W-:Y:S01]  /*0f00*/  IMAD R93, R4, R93, UR5 ;  /* 0x00000005045d7e24 */ /* 0x002fe2000f8e025d */
[----:B------:R-:W-:Y:S02]  /*0f10*/  MOV R4, UR5 ;  /* 0x0000000500047c02 */ /* 0x000fe40008000f00 */
[----:B---3--:R-:W-:-:S05]  /*0f20*/  IADD3 R92, PT, PT, -R92, RZ, RZ ;  /* 0x000000ff5c5c7210 */ /* 0x008fca0007ffe1ff */
[----:B--2---:R-:W-:Y:S01]  /*0f30*/  IMAD R92, R3, R92, UR4 ;  /* 0x00000004035c7e24 */ /* 0x004fe2000f8e025c */
[----:B------:R-:W-:Y:S01]  /*0f40*/  MOV R3, UR4 ;  /* 0x0000000400037c02 */ /* 0x000fe20008000f00 */
[----:B------:R-:W-:Y:S06]  /*0f50*/  @!P0 BRA `(.L_x_15) ;  /* 0x0000000000b88947 */ /* 0x000fec0003800000 */
[----:B------:R-:W1:Y:S01]  /*0f60*/  LDC.64 R8, c[0x0][0xb18] ;  /* 0x0002c600ff087b82 */ /* 0x000e620000000a00 */
[----:B------:R-:W-:-:S07]  /*0f70*/  ISETP.NE.AND P0, PT, R13, 0x1, PT ;  /* 0x000000010d00780c */ /* 0x000fce0003f05270 */
[----:B------:R-:W2:Y:S08]  /*0f80*/  LDC R12, c[0x0][0xb0c] ;  /* 0x0002c300ff0c7b82 */ /* 0x000eb00000000800 */
[----:B------:R-:W3:Y:S08]  /*0f90*/  LDC R15, c[0x0][0x370] ;  /* 0x0000dc00ff0f7b82 */ /* 0x000ef00000000800 */
[----:B------:R-:W4:Y:S01]  /*0fa0*/  LDC R14, c[0x0][0x374] ;  /* 0x0000dd00ff0e7b82 */ /* 0x000f220000000800 */
[----:B-1----:R-:W-:-:S07]  /*0fb0*/  ISETP.NE.AND P1, PT, R8, 0x1, PT ;  /* 0x000000010800780c */ /* 0x002fce0003f25270 */
[----:B------:R-:W3:Y:S01]  /*0fc0*/  LDC.64 R10, c[0x0][0xb10] ;  /* 0x0002c400ff0a7b82 */ /* 0x000ee20000000a00 */
[----:B--2---:R-:W-:-:S07]  /*0fd0*/  ISETP.NE.AND P2, PT, R12, 0x1, PT ;  /* 0x000000010c00780c */ /* 0x004fce0003f45270 */
[----:B------:R-:W1:Y:S08]  /*0fe0*/  LDC R5, c[0x0][0xb20] ;  /* 0x0002c800ff057b82 */ /* 0x000e700000000800 */
[----:B------:R-:W2:Y:S01]  /*0ff0*/  LDC.64 R6, c[0x0][0xb28] ;  /* 0x0002ca00ff067b82 */ /* 0x000ea20000000a00 */
[----:B----4-:R-:W-:-:S04]  /*1000*/  IMAD.HI.U32 R16, R14, R9, RZ ;  /* 0x000000090e107227 */ /* 0x010fc800078e00ff */
[----:B------:R-:W-:-:S04]  /*1010*/  IMAD.HI.U32 R9, R3, R9, RZ ;  /* 0x0000000903097227 */ /* 0x000fc800078e00ff */
[----:B---3--:R-:W-:-:S05]  /*1020*/  IMAD.HI.U32 R17, R15, R10, RZ ;  /* 0x0000000a0f117227 */ /* 0x008fca00078e00ff */
[----:B------:R-:W-:Y:S01]  /*1030*/  @P2 SHF.R.U32.HI R15, RZ, R11, R17 ;  /* 0x0000000bff0f2219 */ /* 0x000fe20000011611 */
[----:B------:R-:W-:Y:S01]  /*1040*/  IMAD.HI.U32 R17, R4, R10, RZ ;  /* 0x0000000a04117227 */ /* 0x000fe200078e00ff */
[-C--:B-1----:R-:W-:Y:S02]  /*1050*/  @P1 SHF.R.U32.HI R14, RZ, R5.reuse, R16 ;  /* 0x00000005ff0e1219 */ /* 0x082fe40000011610 */
[----:B------:R-:W-:Y:S02]  /*1060*/  SHF.R.U32.HI R9, RZ, R5, R9 ;  /* 0x00000005ff097219 */ /* 0x000fe40000011609 */
[----:B------:R-:W-:Y:S02]  /*1070*/  SHF.R.U32.HI R17, RZ, R11, R17 ;  /* 0x0000000bff117219 */ /* 0x000fe40000011611 */
[----:B------:R-:W-:Y:S01]  /*1080*/  SEL R9, R3, R9, !P1 ;  /* 0x0000000903097207 */ /* 0x000fe20004800000 */
[----:B--2---:R-:W-:Y:S01]  /*1090*/  IMAD.HI.U32 R16, R14, R6, RZ ;  /* 0x000000060e107227 */ /* 0x004fe200078e00ff */
[----:B------:R-:W-:-:S03]  /*10a0*/  SEL R17, R4, R17, !P2 ;  /* 0x0000001104117207 */ /* 0x000fc60005000000 */
[----:B------:R-:W-:Y:S01]  /*10b0*/  IMAD.HI.U32 R10, R15, R6, RZ ;  /* 0x000000060f0a7227 */ /* 0x000fe200078e00ff */
[----:B------:R-:W-:-:S04]  /*10c0*/  @P0 SHF.R.U32.HI R14, RZ, R7, R16 ;  /* 0x00000007ff0e0219 */ /* 0x000fc80000011610 */
[----:B------:R-:W-:Y:S01]  /*10d0*/  @P0 SHF.R.U32.HI R15, RZ, R7, R10 ;  /* 0x00000007ff0f0219 */ /* 0x000fe2000001160a */
[----:B------:R-:W-:-:S04]  /*10e0*/  IMAD R14, R14, R13, RZ ;  /* 0x0000000d0e0e7224 */ /* 0x000fc800078e02ff */
[----:B------:R-:W-:Y:S01]  /*10f0*/  IMAD R5, R15, R13, RZ ;  /* 0x0000000d0f057224 */ /* 0x000fe200078e02ff */
[----:B------:R-:W-:-:S04]  /*1100*/  ISETP.GE.AND P1, PT, R9, R14, PT ;  /* 0x0000000e0900720c */ /* 0x000fc80003f26270 */
[----:B------:R-:W-:Y:S01]  /*1110*/  ISETP.GE.OR P1, PT, R17, R5, P1 ;  /* 0x000000051100720c */ /* 0x000fe20000f26670 */
[----:B------:R-:W-:-:S05]  /*1120*/  IMAD.HI.U32 R5, R9, R6, RZ ;  /* 0x0000000609057227 */ /* 0x000fca00078e00ff */
[----:B------:R-:W-:-:S04]  /*1130*/  SHF.R.U32.HI R5, RZ, R7, R5 ;  /* 0x00000007ff057219 */ /* 0x000fc80000011605 */
[----:B------:R-:W-:-:S03]  /*1140*/  SEL R5, R9, R5, !P0 ;  /* 0x0000000509057207 */ /* 0x000fc60004000000 */
[----:B------:R-:W-:Y:S01]  /*1150*/  @!P1 IMAD.HI.U32 R10, R17, R6, RZ ;  /* 0x00000006110a9227 */ /* 0x000fe200078e00ff */
[----:B------:R-:W-:-:S04]  /*1160*/  IADD3 R6, PT, PT, -R5, RZ, RZ ;  /* 0x000000ff05067210 */ /* 0x000fc80007ffe1ff */
[----:B------:R-:W-:Y:S01]  /*1170*/  @!P1 SHF.R.U32.HI R7, RZ, R7, R10 ;  /* 0x00000007ff079219 */ /* 0x000fe2000001160a */
[----:B------:R-:W-:Y:S01]  /*1180*/  IMAD R6, R13, R6, R9 ;  /* 0x000000060d067224 */ /* 0x000fe200078e0209 */
[----:B------:R-:W-:Y:S02]  /*1190*/  IADD3 R10, PT, PT, -R9, RZ, RZ ;  /* 0x000000ff090a7210 */ /* 0x000fe40007ffe1ff */
[----:B------:R-:W-:-:S03]  /*11a0*/  @!P1 SEL R7, R17, R7, !P0 ;  /* 0x0000000711079207 */ /* 0x000fc60004000000 */
[----:B------:R-:W-:Y:S02]  /*11b0*/  IMAD R3, R8, R10, R3 ;  /* 0x0000000a08037224 */ /* 0x000fe400078e0203 */
[--C-:B------:R-:W-:Y:S02]  /*11c0*/  @!P1 IMAD.IADD R5, R5, 0x1, -R7.reuse ;  /* 0x0000000105059824 */ /* 0x100fe400078e0a07 */
[----:B------:R-:W-:Y:S01]  /*11d0*/  @!P1 IMAD R7, R6, R15, R7 ;  /* 0x0000000f06079224 */ /* 0x000fe200078e0207 */
[----:B------:R-:W-:Y:S01]  /*11e0*/  IADD3 R6, PT, PT, -R17, RZ, RZ ;  /* 0x000000ff11067210 */ /* 0x000fe20007ffe1ff */
[----:B------:R-:W-:Y:S02]  /*11f0*/  @!P1 IMAD R9, R5, R13, R17 ;  /* 0x0000000d05099224 */ /* 0x000fe400078e0211 */
[----:B------:R-:W-:Y:S02]  /*1200*/  @!P1 IMAD.MOV.U32 R17, RZ, RZ, R7 ;  /* 0x000000ffff119224 */ /* 0x000fe400078e0007 */
[----:B------:R-:W-:-:S02]  /*1210*/  IMAD R4, R12, R6, R4 ;  /* 0x000000060c047224 */ /* 0x000fc400078e0204 */
[----:B------:R-:W-:Y:S02]  /*1220*/  IMAD R3, R9, R8, R3 ;  /* 0x0000000809037224 */ /* 0x000fe400078e0203 */
[----:B------:R-:W-:Y:S02]  /*1230*/  IMAD R4, R17, R12, R4 ;  /* 0x0000000c11047224 */ /* 0x000fe400078e0204 */
.L_x_15:
[----:B------:R-:W1:Y:S01]  /*1240*/  LDCU UR4, c[0x0][0xb30] ;  /* 0x00016600ff0477ac */ /* 0x000e620008000800 */
[----:B------:R-:W2:Y:S08]  /*1250*/  S2UR UR37, SR_CgaCtaId ;  /* 0x00000000002579c3 */ /* 0x000eb00000008800 */
[----:B------:R-:W3:Y:S01]  /*1260*/  LDC R40, c[0x0][0xb24] ;  /* 0x0002c900ff287b82 */ /* 0x000ee20000000800 */
[----:B-1----:R-:W-:-:S09]  /*1270*/  UISETP.NE.AND UP0, UPT, UR4, 0x1, UPT ;  /* 0x000000010400788c */ /* 0x002fd2000bf05270 */
[----:B--2---:R-:W-:Y:S05]  /*1280*/  BRA.U UP0, `(.L_x_16) ;  /* 0x0000000100407547 */ /* 0x004fea000b800000 */
[----:B------:R-:W1:Y:S08]  /*1290*/  LDC.64 R8, c[0x0][0xb10] ;  /* 0x0002c400ff087b82 */ /* 0x000e700000000a00 */
[----:B------:R-:W2:Y:S08]  /*12a0*/  LDC.64 R6, c[0x0][0xb18] ;  /* 0x0002c600ff067b82 */ /* 0x000eb00000000a00 */
[----:B------:R-:W4:Y:S08]  /*12b0*/  LDC R5, c[0x0][0xb20] ;  /* 0x0002c800ff057b82 */ /* 0x000f300000000800 */
[----:B------:R-:W3:Y:S01]  /*12c0*/  LDC R10, c[0x0][0xb0c] ;  /* 0x0002c300ff0a7b82 */ /* 0x000ee20000000800 */
[----:B-1----:R-:W-:-:S05]  /*12d0*/  IMAD.HI.U32 R8, R4, R8, RZ ;  /* 0x0000000804087227 */ /* 0x002fca00078e00ff */
[----:B------:R-:W-:Y:S01]  /*12e0*/  SHF.R.U32.HI R8, RZ, R9, R8 ;  /* 0x00000009ff087219 */ /* 0x000fe20000011608 */
[----:B--2---:R-:W-:Y:S01]  /*12f0*/  IMAD.HI.U32 R7, R3, R7, RZ ;  /* 0x0000000703077227 */ /* 0x004fe200078e00ff */
[----:B------:R-:W-:-:S04]  /*1300*/  ISETP.NE.AND P0, PT, R6, 0x1, PT ;  /* 0x000000010600780c */ /* 0x000fc80003f05270 */
[----:B----4-:R-:W-:-:S04]  /*1310*/  SHF.R.U32.HI R5, RZ, R5, R7 ;  /* 0x00000005ff057219 */ /* 0x010fc80000011607 */
[----:B------:R-:W-:Y:S02]  /*1320*/  SEL R5, R3, R5, !P0 ;  /* 0x0000000503057207 */ /* 0x000fe40004000000 */
[----:B---3--:R-:W-:-:S04]  /*1330*/  ISETP.NE.AND P1, PT, R10, 0x1, PT ;  /* 0x000000010a00780c */ /* 0x008fc80003f25270 */
[----:B------:R-:W-:-:S05]  /*1340*/  SEL R8, R4, R8, !P1 ;  /* 0x0000000804087207 */ /* 0x000fca0004800000 */
[----:B------:R-:W-:Y:S02]  /*1350*/  IMAD.IADD R7, R5, 0x1, -R8 ;  /* 0x0000000105077824 */ /* 0x000fe400078e0a08 */
[----:B------:R-:W-:Y:S02]  /*1360*/  IMAD.IADD R5, R8, 0x1, -R5 ;  /* 0x0000000108057824 */ /* 0x000fe400078e0a05 */
[----:B------:R-:W-:Y:S02]  /*1370*/  IMAD R4, R7, R10, R4 ;  /* 0x0000000a07047224 */ /* 0x000fe400078e0204 */
[----:B------:R-:W-:Y:S02]  /*1380*/  IMAD R3, R5, R6, R3 ;  /* 0x0000000605037224 */ /* 0x000fe400078e0203 */
.L_x_16:
[----:B------:R-:W-:Y:S01]  /*1390*/  BAR.SYNC.DEFER_BLOCKING 0x0 ;  /* 0x0000000000007b1d */ /* 0x000fe20000010000 */
[----:B------:R-:W-:Y:S01]  /*13a0*/  UISETP.NE.AND UP0, UPT, UR8, 0x2, UPT ;  /* 0x000000020800788c */ /* 0x000fe2000bf05270 */
[----:B------:R-:W-:Y:S02]  /*13b0*/  ISETP.NE.OR P5, PT, R2, 0x2, !P5 ;  /* 0x000000020200780c */ /* 0x000fe40006fa5670 */
[----:B------:R-:W-:-:S06]  /*13c0*/  LOP3.LUT R2, R0, 0x1f, RZ, 0xc0, !PT ;  /* 0x0000001f00027812 */ /* 0x000fcc00078ec0ff */
[----:B------:R-:W-:Y:S05]  /*13d0*/  BRA.U UP0, `(.L_x_17) ;  /* 0x00000011009c7547 */ /* 0x000fea000b800000 */
[----:B------:R-:W1:Y:S01]  /*13e0*/  LDCU UR13, c[0x0][0x38c] ;  /* 0x00007180ff0d77ac */ /* 0x000e620008000800 */
[----:B------:R-:W2:Y:S01]  /*13f0*/  LDC R8, c[0x0][0x370] ;  /* 0x0000dc00ff087b82 */ /* 0x000ea20000000800 */
[----:B------:R-:W-:Y:S01]  /*1400*/  PLOP3.LUT P1, PT, PT, PT, UP1, 0x80, 0x8 ;  /* 0x000000000008781c */ /* 0x000fe20003f2f018 */
[----:B------:R-:W-:Y:S01]  /*1410*/  IMAD.MOV.U32 R15, RZ, RZ, 0x1 ;  /* 0x00000001ff0f7424 */ /* 0x000fe200078e00ff */
[----:B------:R-:W-:Y:S01]  /*1420*/  ISETP.EQ.OR P4, PT, R2, RZ, P5 ;  /* 0x000000ff0200720c */ /* 0x000fe20002f82670 */
[----:B------:R-:W-:Y:S01]  /*1430*/  IMAD.MOV.U32 R14, RZ, RZ, RZ ;  /* 0x000000ffff0e7224 */ /* 0x000fe200078e00ff */
[----:B------:R-:W-:Y:S02]  /*1440*/  PLOP3.LUT P1, PT, P1, PT, PT, 0x8, 0x80 ;  /* 0x000000000080781c */ /* 0x000fe40000f2e170 */
[----:B------:R-:W-:Y:S01]  /*1450*/  CS2R R12, SRZ ;  /* 0x00000000000c7805 */ /* 0x000fe2000001ff00 */
[----:B------:R-:W-:Y:S01]  /*1460*/  IMAD.MOV.U32 R11, RZ, RZ, 0x1 ;  /* 0x00000001ff0b7424 */ /* 0x000fe200078e00ff */
[----:B------:R-:W4:Y:S01]  /*1470*/  LDC R0, c[0x0][0x374] ;  /* 0x0000dd00ff007b82 */ /* 0x000f220000000800 */
[----:B------:R-:W2:Y:S01]  /*1480*/  LDCU.64 UR22, c[0x0][0x348] ;  /* 0x00006900ff1677ac */ /* 0x000ea20008000a00 */
[----:B------:R-:W-:Y:S01]  /*1490*/  UMOV UR6, URZ ;  /* 0x000000ff00067c82 */ /* 0x000fe20008000000 */
[----:B-1----:R-:W-:-:S04]  /*14a0*/  UIADD3 UR5, UPT, UPT, UR13, 0x3f, URZ ;  /* 0x0000003f0d057890 */ /* 0x002fc8000fffe0ff */
[----:B------:R-:W-:-:S04]  /*14b0*/  USHF.R.S32.HI UR4, URZ, 0x1f, UR5 ;  /* 0x0000001fff047899 */ /* 0x000fc80008011405 */
[----:B------:R-:W-:-:S04]  /*14c0*/  ULEA.HI UR4, UR4, UR5, URZ, 0x6 ;  /* 0x0000000504047291 */ /* 0x000fc8000f8f30ff */
[----:B------:R-:W-:Y:S02]  /*14d0*/  USHF.R.S32.HI UR15, URZ, 0x6, UR4 ;  /* 0x00000006ff0f7899 */ /* 0x000fe40008011404 */
[----:B------:R-:W-:Y:S02]  /*14e0*/  UIADD3 UR4, UPT, UPT, UR13, -0x1, URZ ;  /* 0xffffffff0d047890 */ /* 0x000fe4000fffe0ff */
[----:B------:R-:W-:Y:S02]  /*14f0*/  UISETP.LT.U32.AND UP0, UPT, UR15, 0x6, UPT ;  /* 0x000000060f00788c */ /* 0x000fe4000bf01070 */
[----:B------:R-:W-:Y:S02]  /*1500*/  UISETP.GE.U32.AND UP2, UPT, UR4, -0x7f, UPT ;  /* 0xffffff810400788c */ /* 0x000fe4000bf46070 */
[----:B------:R-:W-:Y:S02]  /*1510*/  USEL UR14, UR15, 0x6, UP0 ;  /* 0x000000060f0e7887 */ /* 0x000fe40008000000 */
[----:B------:R-:W-:-:S02]  /*1520*/  UIADD3 UR13, UPT, UPT, UR13, 0x7e, URZ ;  /* 0x0000007e0d0d7890 */ /* 0x000fc4000fffe0ff */
[----:B------:R-:W-:Y:S02]  /*1530*/  UIADD3 UR5, UPT, UPT, UR14, -0x1, URZ ;  /* 0xffffffff0e057890 */ /* 0x000fe4000fffe0ff */
[----:B------:R-:W-:-:S03]  /*1540*/  UIADD3 UR7, UPT, UPT, UR15, -UR14, URZ ;  /* 0x8000000e0f077290 */ /* 0x000fc6000fffe0ff */
[----:B------:R-:W-:-:S04]  /*1550*/  @UP2 UIADD3 UR5, UPT, UPT, UR14, URZ, URZ ;  /* 0x000000ff0e052290 */ /* 0x000fc8000fffe0ff */
[----:B--2---:R-:W-:-:S12]  /*1560*/  UIADD3 UR5, UPT, UPT, UR5, 0x1, URZ ;  /* 0x0000000105057890 */ /* 0x004fd8000fffe0ff */
.L_x_35:
[----:B------:R-:W-:Y:S01]  /*1570*/  UISETP.NE.AND UP0, UPT, UR37, URZ, UPT ;  /* 0x000000ff2500728c */ /* 0x000fe2000bf05270 */
[----:B------:R-:W1:Y:S08]  /*1580*/  S2UR UR37, SR_CgaCtaId ;  /* 0x00000000002579c3 */ /* 0x000e700000008800 */
[----:B------:R-:W-:Y:S05]  /*1590*/  BRA.U UP0, `(.L_x_18) ;  /* 0x0000000100347547 */ /* 0x000fea000b800000 */
[----:B------:R-:W2:Y:S01]  /*15a0*/  S2R R2, SR_CgaCtaId ;  /* 0x0000000000027919 */ /* 0x000ea20000008800 */
[----:B------:R-:W-:-:S04]  /*15b0*/  MOV R5, 0x400 ;  /* 0x0000040000057802 */ /* 0x000fc80000000f00 */
[----:B--2---:R-:W-:Y:S02]  /*15c0*/  LEA R2, R2, R5, 0x18 ;  /* 0x0000000502027211 */ /* 0x004fe400078ec0ff */
[----:B------:R-:W-:-:S03]  /*15d0*/  SHF.L.U32 R5, R11, 0x1f, RZ ;  /* 0x0000001f0b057819 */ /* 0x000fc600000006ff */
[----:B------:R-:W-:-:S04]  /*15e0*/  IMAD R2, R12, 0x8, R2 ;  /* 0x000000080c027824 */ /* 0x000fc800078e0202 */
[----:B------:R-:W2:Y:S02]  /*15f0*/  SYNCS.PHASECHK.TRANS64.TRYWAIT P0, [R2+URZ+0x120], R5 ;  /* 0x00012005020075a7 */ /* 0x000ea400080011ff */
[----:B--2---:R-:W-:Y:S05]  /*1600*/  @!P0 BRA `(.L_x_19) ;  /* 0x0000007800688947 */ /* 0x004fea0003800000 */
.L_x_134:
[----:B------:R-:W-:Y:S01]  /*1610*/  VIADD R12, R12, 0x1 ;  /* 0x000000010c0c7836 */ /* 0x000fe20000000000 */
[----:B------:R2:W-:Y:S04]  /*1620*/  SYNCS.ARRIVE.TRANS64.A1T0 RZ, [R2+URZ+0x110], RZ ;  /* 0x000110ff02ff79a7 */ /* 0x0005e800081000ff */
[----:B------:R-:W-:-:S04]  /*1630*/  ISETP.NE.AND P0, PT, R12, 0x2, PT ;  /* 0x000000020c00780c */ /* 0x000fc80003f05270 */
[----:B------:R-:W-:Y:S02]  /*1640*/  SEL R12, R12, RZ, P0 ;  /* 0x000000ff0c0c7207 */ /* 0x000fe40000000000 */
[----:B--2---:R-:W-:-:S04]  /*1650*/  SEL R2, RZ, 0x1, P0 ;  /* 0x00000001ff027807 */ /* 0x004fc80000000000 */
[----:B------:R-:W-:-:S07]  /*1660*/  LOP3.LUT R11, R11, R2, RZ, 0x3c, !PT ;  /* 0x000000020b0b7212 */ /* 0x000fce00078e3cff */
.L_x_18:
[----:B------:R-:W-:Y:S01]  /*1670*/  UMOV UR4, 0x400 ;  /* 0x0000040000047882 */ /* 0x000fe20000000000 */
[----:B------:R-:W-:Y:S01]  /*1680*/  SHF.L.U32 R2, R15, 0x1f, RZ ;  /* 0x0000001f0f027819 */ /* 0x000fe200000006ff */
[----:B-1----:R-:W-:Y:S01]  /*1690*/  ULEA UR4, UR37, UR4, 0x18 ;  /* 0x0000000425047291 */ /* 0x002fe2000f8ec0ff */
[----:B------:R-:W-:Y:S01]  /*16a0*/  R2UR UR43, R4 ;  /* 0x00000000042b72ca */ /* 0x000fe200000e0000 */
[----:B------:R-:W-:Y:S01]  /*16b0*/  UISETP.GE.U32.AND UP0, UPT, UR13, 0x7f, UPT ;  /* 0x0000007f0d00788c */ /* 0x000fe2000bf06070 */
[----:B------:R-:W-:Y:S01]  /*16c0*/  R2UR UR11, R3 ;  /* 0x00000000030b72ca */ /* 0x000fe200000e0000 */
[----:B------:R-:W-:Y:S01]  /*16d0*/  ULEA UR8, UR6, UR4, 0x3 ;  /* 0x0000000406087291 */ /* 0x000fe2000f8e18ff */
[----:B------:R-:W-:-:S08]  /*16e0*/  UMOV UR24, URZ ;  /* 0x000000ff00187c82 */ /* 0x000fd00008000000 */
[----:B------:R1:W2:Y:S01]  /*16f0*/  SYNCS.PHASECHK.TRANS64.TRYWAIT P0, [UR8+0x30], R2 ;  /* 0x00003002ff0075a7 */ /* 0x0002a20008001108 */
[----:B------:R-:W-:Y:S02]  /*1700*/  USHF.L.U32 UR43, UR43, 0x7, URZ ;  /* 0x000000072b2b7899 */ /* 0x000fe400080006ff */
[----:B------:R-:W-:Y:S01]  /*1710*/  USHF.L.U32 UR11, UR11, 0x7, URZ ;  /* 0x000000070b0b7899 */ /* 0x000fe200080006ff */
[----:B------:R-:W-:Y:S11]  /*1720*/  BRA.U !UP0, `(.L_x_20) ;  /* 0x0000000108a47547 */ /* 0x000ff6000b800000 */
[----:B------:R-:W-:Y:S01]  /*1730*/  UMOV UR16, URZ ;  /* 0x000000ff00107c82 */ /* 0x000fe20008000000 */
[----:B------:R-:W-:-:S05]  /*1740*/  UMOV UR17, UR6 ;  /* 0x0000000600117c82 */ /* 0x000fca0008000000 */
.L_x_25:
[----:B-1----:R-:W-:Y:S01]  /*1750*/  ULEA UR41, UR17, UR4, 0x3 ;  /* 0x0000000411297291 */ /* 0x002fe2000f8e18ff */
[----:B--2---:R-:W-:Y:S01]  /*1760*/  @!P5 MOV R3, 0x8000 ;  /* 0x000080000003d802 */ /* 0x004fe20000000f00 */
[----:B--2---:R-:W-:Y:S10]  /*1770*/  @P0 BRA `(.L_x_21) ;  /* 0x00000000000c0947 */ /* 0x004ff40003800000 */
[----:B------:R-:W-:-:S04]  /*1780*/  SHF.L.U32 R4, R15, 0x1f, RZ ;  /* 0x0000001f0f047819 */ /* 0x000fc800000006ff */
[----:B------:R-:W2:Y:S02]  /*1790*/  SYNCS.PHASECHK.TRANS64.TRYWAIT P0, [UR41+0x30], R4 ;  /* 0x00003004ff0075a7 */ /* 0x000ea40008001129 */
[----:B--2---:R-:W-:Y:S05]  /*17a0*/  @!P0 BRA `(.L_x_22) ;  /* 0x0000007800148947 */ /* 0x004fea0003800000 */
.L_x_21:
[----:B------:R2:W-:Y:S01]  /*17b0*/  @!P5 SYNCS.ARRIVE.TRANS64 RZ, [UR41], R3 ;  /* 0x00000003ffffd9a7 */ /* 0x0005e20008000029 */
[----:B------:R-:W-:Y:S04]  /*17c0*/  BSSY.RECONVERGENT B0, `(.L_x_23) ;  /* 0x0000003000007945 */ /* 0x000fe80003800200 */
[----:B------:R-:W-:Y:S05]  /*17d0*/  @P4 BRA `(.L_x_24) ;  /* 0x0000000000044947 */ /* 0x000fea0003800000 */
[----:B------:R-:W-:Y:S05]  /*17e0*/  BPT.TRAP 0x1 ;  /* 0x000000040000795c */ /* 0x000fea0000300000 */
.L_x_24:
[----:B------:R-:W-:Y:S05]  /*17f0*/  BSYNC.RECONVERGENT B0 ;  /* 0x0000000000007941 */ /* 0x000fea0003800200 */
.L_x_23:
[----:B------:R-:W-:Y:S02]  /*1800*/  UIADD3 UR6, UPT, UPT, UR17, 0x1, URZ ;  /* 0x0000000111067890 */ /* 0x000fe4000fffe0ff */
[----:B------:R-:W-:Y:S02]  /*1810*/  UIADD3 UR26, UP1, UPT, UR22, 0x80, URZ ;  /* 0x00000080161a7890 */ /* 0x000fe4000ff3e0ff */
[----:B------:R-:W-:Y:S02]  /*1820*/  UISETP.NE.AND UP0, UPT, UR6, 0x6, UPT ;  /* 0x000000060600788c */ /* 0x000fe4000bf05270 */
[----:B------:R-:W-:Y:S02]  /*1830*/  USHF.L.U32 UR42, UR16, 0x6, URZ ;  /* 0x00000006102a7899 */ /* 0x000fe400080006ff */
[----:B------:R-:W-:Y:S02]  /*1840*/  USEL UR9, URZ, 0x1, UP0 ;  /* 0x00000001ff097887 */ /* 0x000fe40008000000 */
[----:B------:R-:W-:-:S02]  /*1850*/  USEL UR6, UR6, URZ, UP0 ;  /* 0x000000ff06067287 */ /* 0x000fc40008000000 */
[----:B------:R-:W-:Y:S02]  /*1860*/  UIADD3 UR20, UP0, UPT, UR22, 0x180, URZ ;  /* 0x0000018016147890 */ /* 0x000fe4000ff1e0ff */
[----:B------:R-:W-:Y:S01]  /*1870*/  ULEA UR8, UR6, UR4, 0x3 ;  /* 0x0000000406087291 */ /* 0x000fe2000f8e18ff */
[----:B------:R-:W-:Y:S01]  /*1880*/  LOP3.LUT R15, R15, UR9, RZ, 0x3c, !PT ;  /* 0x000000090f0f7c12 */ /* 0x000fe2000f8e3cff */
[----:B------:R-:W-:Y:S02]  /*1890*/  UIADD3.X UR27, UPT, UPT, URZ, UR23, URZ, UP1, !UPT ;  /* 0x00000017ff1b7290 */ /* 0x000fe40008ffe4ff */
[----:B------:R-:W-:Y:S01]  /*18a0*/  UIADD3.X UR21, UPT, UPT, URZ, UR23, URZ, UP0, !UPT ;  /* 0x00000017ff157290 */ /* 0x000fe200087fe4ff */
[----:B-1----:R-:W-:Y:S01]  /*18b0*/  SHF.L.U32 R2, R15, 0x1f, RZ ;  /* 0x0000001f0f027819 */ /* 0x002fe200000006ff */
[----:B------:R-:W-:Y:S01]  /*18c0*/  UMOV UR18, 0x0 ;  /* 0x0000000000127882 */ /* 0x000fe20000000000 */
[----:B------:R-:W-:Y:S01]  /*18d0*/  UMOV UR19, 0x10000000 ;  /* 0x1000000000137882 */ /* 0x000fe20000000000 */
[----:B------:R-:W-:Y:S01]  /*18e0*/  UMOV UR12, UR44 ;  /* 0x0000002c000c7c82 */ /* 0x000fe20008000000 */
[----:B------:R1:W1:Y:S01]  /*18f0*/  SYNCS.PHASECHK.TRANS64.TRYWAIT P0, [UR8+0x30], R2 ;  /* 0x00003002ff0075a7 */ /* 0x0002620008001108 */
[----:B------:R-:W-:Y:S01]  /*1900*/  ULEA UR8, UR17, UR4, 0xe ;  /* 0x0000000411087291 */ /* 0x000fe2000f8e70ff */
[----:B------:R-:W-:Y:S01]  /*1910*/  UMOV UR9, UR41 ;  /* 0x0000002900097c82 */ /* 0x000fe20008000000 */
[----:B------:R-:W-:-:S02]  /*1920*/  UMOV UR10, UR42 ;  /* 0x0000002a000a7c82 */ /* 0x000fc40008000000 */
[----:B------:R-:W-:Y:S02]  /*1930*/  UIADD3 UR40, UPT, UPT, UR8, 0x8400, URZ ;  /* 0x0000840008287890 */ /* 0x000fe4000fffe0ff */
[----:B------:R-:W-:Y:S02]  /*1940*/  UIADD3 UR8, UPT, UPT, UR8, 0x20400, URZ ;  /* 0x0002040008087890 */ /* 0x000fe4000fffe0ff */
[----:B------:R-:W-:Y:S01]  /*1950*/  UIADD3 UR16, UPT, UPT, UR16, 0x1, URZ ;  /* 0x0000000110107890 */ /* 0x000fe2000fffe0ff */
[----:B------:R-:W-:Y:S01]  /*1960*/  UMOV UR24, UR5 ;  /* 0x0000000500187c82 */ /* 0x000fe20008000000 */
[----:B------:R-:W-:Y:S02]  /*1970*/  UMOV UR17, UR6 ;  /* 0x0000000600117c82 */ /* 0x000fe40008000000 */
[----:B------:R-:W-:Y:S01]  /*1980*/  UISETP.NE.AND UP0, UPT, UR16, UR5, UPT ;  /* 0x000000051000728c */ /* 0x000fe2000bf05270 */
[----:B------:R1:W-:Y:S02]  /*1990*/  UTMALDG.3D [UR40], [UR26], desc[UR18] ;  /* 0x000012281a0075b4 */ /* 0x0003e40008011000 */
[----:B------:R1:W-:Y:S06]  /*19a0*/  UTMALDG.3D [UR8], [UR20], desc[UR18] ;  /* 0x00001208140075b4 */ /* 0x0003ec0008011000 */
[----:B------:R-:W-:Y:S05]  /*19b0*/  BRA.U UP0, `(.L_x_25) ;  /* 0xfffffffd00647547 */ /* 0x000fea000b83ffff */
.L_x_20:
[----:B-1----:R-:W-:Y:S01]  /*19c0*/  ULEA UR8, UR6, UR4, 0x3 ;  /* 0x0000000406087291 */ /* 0x002fe2000f8e18ff */
[----:B------:R-:W-:Y:S01]  /*19d0*/  SHF.L.U32 R2, R15, 0x1f, RZ ;  /* 0x0000001f0f027819 */ /* 0x000fe200000006ff */
[----:B------:R-:W-:Y:S01]  /*19e0*/  @!P1 SYNCS.ARRIVE.TRANS64.A1T0 RZ, [UR4+0xa8], RZ ;  /* 0x0000a8ffffff99a7 */ /* 0x000fe20008100004 */
[----:B------:R-:W-:-:S06]  /*19f0*/  UISETP.GT.AND UP0, UPT, UR15, UR14, UPT ;  /* 0x0000000e0f00728c */ /* 0x000fcc000bf04270 */
[----:B--2---:R1:W2:Y:S03]  /*1a00*/  SYNCS.PHASECHK.TRANS64.TRYWAIT P0, [UR8+0x30], R2 ;  /* 0x00003002ff0075a7 */ /* 0x0042a60008001108 */
[----:B------:R-:W-:Y:S05]  /*1a10*/  BRA.U !UP0, `(.L_x_26) ;  /* 0x0000000108a87547 */ /* 0x000fea000b800000 */
[----:B------:R-:W-:Y:S01]  /*1a20*/  UIADD3 UR21, UPT, UPT, UR7, UR24, URZ ;  /* 0x0000001807157290 */ /* 0x000fe2000fffe0ff */
[----:B------:R-:W-:-:S11]  /*1a30*/  UMOV UR25, UR6 ;  /* 0x0000000600197c82 */ /* 0x000fd60008000000 */
.L_x_31:
[----:B-1----:R-:W-:Y:S01]  /*1a40*/  ULEA UR17, UR25, UR4, 0x3 ;  /* 0x0000000419117291 */ /* 0x002fe2000f8e18ff */
[----:B--2---:R-:W-:Y:S01]  /*1a50*/  @!P5 MOV R3, 0x8000 ;  /* 0x000080000003d802 */ /* 0x004fe20000000f00 */
[----:B--2---:R-:W-:Y:S10]  /*1a60*/  @P0 BRA `(.L_x_27) ;  /* 0x00000000000c0947 */ /* 0x004ff40003800000 */
[----:B------:R-:W-:-:S04]  /*1a70*/  SHF.L.U32 R4, R15, 0x1f, RZ ;  /* 0x0000001f0f047819 */ /* 0x000fc800000006ff */
[----:B------:R-:W2:Y:S02]  /*1a80*/  SYNCS.PHASECHK.TRANS64.TRYWAIT P0, [UR17+0x30], R4 ;  /* 0x00003004ff0075a7 */ /* 0x000ea40008001111 */
[----:B--2---:R-:W-:Y:S05]  /*1a90*/  @!P0 BRA `(.L_x_28) ;  /* 0x0000007400708947 */ /* 0x004fea0003800000 */
.L_x_27:
[----:B------:R2:W-:Y:S01]  /*1aa0*/  @!P5 SYNCS.ARRIVE.TRANS64 RZ, [UR17], R3 ;  /* 0x00000003ffffd9a7 */ /* 0x0005e20008000011 */
[----:B------:R-:W-:Y:S04]  /*1ab0*/  BSSY.RECONVERGENT B0, `(.L_x_29) ;  /* 0x0000003000007945 */ /* 0x000fe80003800200 */
[----:B------:R-:W-:Y:S05]  /*1ac0*/  @P4 BRA `(.L_x_30) ;  /* 0x0000000000044947 */ /* 0x000fea0003800000 */
[----:B------:R-:W-:Y:S05]  /*1ad0*/  BPT.TRAP 0x1 ;  /* 0x000000040000795c */ /* 0x000fea0000300000 */
.L_x_30:
[----:B------:R-:W-:Y:S05]  /*1ae0*/  BSYNC.RECONVERGENT B0 ;  /* 0x0000000000007941 */ /* 0x000fea0003800200 */
.L_x_29:
        /* <DEDUP_REMOVED lines=20> */
[----:B------:R-:W-:Y:S01]  /*1c30*/  UIADD3 UR8, UPT, UPT, UR8, 0x20400, URZ ;  /* 0x0002040008087890 */ /* 0x000fe2000fffe0ff */
[----:B------:R-:W-:Y:S01]  /*1c40*/  UMOV UR9, UR17 ;  /* 0x0000001100097c82 */ /* 0x000fe20008000000 */
[----:B------:R-:W-:Y:S01]  /*1c50*/  UMOV UR10, UR18 ;  /* 0x00000012000a7c82 */ /* 0x000fe20008000000 */
[----:B------:R-:W-:Y:S01]  /*1c60*/  UIADD3 UR24, UPT, UPT, UR24, 0x1, URZ ;  /* 0x0000000118187890 */ /* 0x000fe2000fffe0ff */
[----:B------:R-:W-:-:S03]  /*1c70*/  UMOV UR25, UR6 ;  /* 0x0000000600197c82 */ /* 0x000fc60008000000 */
[----:B------:R1:W-:Y:S01]  /*1c80*/  UTMALDG.3D [UR16], [UR30], desc[UR26] ;  /* 0x00001a101e0075b4 */ /* 0x0003e20008011000 */
[----:B------:R-:W-:Y:S01]  /*1c90*/  UISETP.NE.AND UP0, UPT, UR24, UR21, UPT ;  /* 0x000000151800728c */ /* 0x000fe2000bf05270 */
[----:B------:R1:W-:Y:S08]  /*1ca0*/  UTMALDG.3D [UR8], [UR28], desc[UR26] ;  /* 0x00001a081c0075b4 */ /* 0x0003f00008011000 */
[----:B------:R-:W-:Y:S05]  /*1cb0*/  BRA.U UP0, `(.L_x_31) ;  /* 0xfffffffd00607547 */ /* 0x000fea000b83ffff */
.L_x_26:
[C---:B-1----:R-:W-:Y:S01]  /*1cc0*/  LEA R2, R14.reuse, UR4, 0x3 ;  /* 0x000000040e027c11 */ /* 0x042fe2000f8e18ff */
[----:B------:R-:W-:Y:S01]  /*1cd0*/  NOP ;  /* 0x0000000000007918 */ /* 0x000fe20000000000 */
[----:B--2---:R-:W-:Y:S02]  /*1ce0*/  SHF.L.U32 R3, R13, 0x1f, RZ ;  /* 0x0000001f0d037819 */ /* 0x004fe400000006ff */
[----:B------:R-:W-:Y:S02]  /*1cf0*/  LEA R4, R14, UR4, 0x4 ;  /* 0x000000040e047c11 */ /* 0x000fe4000f8e20ff */
[----:B------:R-:W1:Y:S02]  /*1d00*/  SYNCS.PHASECHK.TRANS64.TRYWAIT P0, [R2+URZ+0xb0], R3 ;  /* 0x0000b003020075a7 */ /* 0x000e6400080011ff */
[----:B-1----:R-:W-:Y:S05]  /*1d10*/  @!P0 BRA `(.L_x_32) ;  /* 0x0000007000e88947 */ /* 0x002fea0003800000 */
.L_x_137:
[----:B------:R-:W2:Y:S01]  /*1d20*/  LDS.128 R4, [R4+0x140] ;  /* 0x0001400004047984 */ /* 0x000ea20000000c00 */
[----:B---3--:R-:W-:Y:S01]  /*1d30*/  ISETP.GE.AND P0, PT, R40, 0x1, PT ;  /* 0x000000012800780c */ /* 0x008fe20003f06270 */
[----:B-1----:R-:W-:Y:S01]  /*1d40*/  VIADD R2, R2, 0xc0 ;  /* 0x000000c002027836 */ /* 0x002fe20000000000 */
[----:B------:R-:W-:Y:S01]  /*1d50*/  @!PT LDS RZ, [RZ] ;  /* 0x00000000fffff984 */ /* 0x000fe20000000800 */
[----:B------:R-:W-:Y:S01]  /*1d60*/  @!PT LDS RZ, [RZ] ;  /* 0x00000000fffff984 */ /* 0x000fe20000000800 */
[----:B------:R-:W-:Y:S01]  /*1d70*/  @!PT LDS RZ, [RZ] ;  /* 0x00000000fffff984 */ /* 0x000fe20000000800 */
[----:B------:R-:W-:Y:S01]  /*1d80*/  @!PT LDS RZ, [RZ] ;  /* 0x00000000fffff984 */ /* 0x000fe20000000800 */
[----:B------:R1:W-:Y:S06]  /*1d90*/  MEMBAR.ALL.CTA ;  /* 0x0000000000007992 */ /* 0x0003ec0000008000 */
[----:B-1----:R-:W1:Y:S01]  /*1da0*/  FENCE.VIEW.ASYNC.S ;  /* 0x00000000000073c6 */ /* 0x002e620000000000 */
[----:B------:R-:W-:-:S04]  /*1db0*/  PRMT R2, RZ, 0x654, R2 ;  /* 0x00000654ff027816 */ /* 0x000fc80000000002 */
[----:B-1----:R1:W-:Y:S01]  /*1dc0*/  SYNCS.ARRIVE.TRANS64.RED.A1T0 RZ, [R2+URZ], RZ ;  /* 0x000000ff02ff79a7 */ /* 0x0023e200081004ff */
[----:B--2---:R-:W-:-:S13]  /*1dd0*/  LOP3.LUT P2, RZ, R6, 0x1, RZ, 0xc0, !PT ;  /* 0x0000000106ff7812 */ /* 0x004fda000784c0ff */
[----:B------:R-:W-:Y:S01]  /*1de0*/  @P2 SHF.R.U32.HI R3, RZ, 0x10, R5 ;  /* 0x00000010ff032819 */ /* 0x000fe20000011605 */
[----:B------:R-:W-:Y:S01]  /*1df0*/  VOTEU.ANY UP0, P2 ;  /* 0x0000000000ff7886 */ /* 0x000fe20001000100 */
[----:B------:R-:W-:Y:S02]  /*1e00*/  @P2 MOV R10, R4 ;  /* 0x00000004000a2202 */ /* 0x000fe40000000f00 */
[----:B------:R-:W-:Y:S02]  /*1e10*/  @P2 R2UR.BROADCAST UR8, R3 ;  /* 0x00000000030822ca */ /* 0x000fe400008e0000 */
[----:B------:R-:W-:-:S11]  /*1e20*/  @P2 LOP3.LUT R9, R5, 0xffff, RZ, 0xc0, !PT ;  /* 0x0000ffff05092812 */ /* 0x000fd600078ec0ff */
[----:B------:R-:W-:Y:S01]  /*1e30*/  @UP0 UMOV UR44, UR8 ;  /* 0x00000008002c0c82 */ /* 0x000fe20008000000 */
[----:B-1----:R-:W-:Y:S05]  /*1e40*/  @!P0 BRA `(.L_x_33) ;  /* 0x0000000000b88947 */ /* 0x002fea0003800000 */
[----:B------:R-:W4:Y:S01]  /*1e50*/  LDC.64 R4, c[0x0][0xb18] ;  /* 0x0002c600ff047b82 */ /* 0x000f220000000a00 */
[----:B------:R-:W-:-:S07]  /*1e60*/  ISETP.NE.AND P3, PT, R40, 0x1, PT ;  /* 0x000000012800780c */ /* 0x000fce0003f65270 */
[----:B------:R-:W1:Y:S08]  /*1e70*/  LDC.64 R6, c[0x0][0xb10] ;  /* 0x0002c400ff067b82 */ /* 0x000e700000000a00 */
[----:B------:R-:W2:Y:S08]  /*1e80*/  LDC R16, c[0x0][0xb20] ;  /* 0x0002c800ff107b82 */ /* 0x000eb00000000800 */
[----:B------:R-:W3:Y:S01]  /*1e90*/  LDC R17, c[0x0][0xb0c] ;  /* 0x0002c300ff117b82 */ /* 0x000ee20000000800 */
[----:B----4-:R-:W-:Y:S01]  /*1ea0*/  IMAD.HI.U32 R19, R0, R5, RZ ;  /* 0x0000000500137227 */ /* 0x010fe200078e00ff */
[----:B------:R-:W-:-:S03]  /*1eb0*/  ISETP.NE.AND P0, PT, R4, 0x1, PT ;  /* 0x000000010400780c */ /* 0x000fc60003f05270 */
[----:B------:R-:W-:-:S03]  /*1ec0*/  IMAD.HI.U32 R5, R9, R5, RZ ;  /* 0x0000000509057227 */ /* 0x000fc600078e00ff */
[----:B------:R-:W4:Y:S01]  /*1ed0*/  LDC.64 R2, c[0x0][0xb28] ;  /* 0x0002ca00ff027b82 */ /* 0x000f220000000a00 */
[----:B-1----:R-:W-:-:S04]  /*1ee0*/  IMAD.HI.U32 R20, R8, R6, RZ ;  /* 0x0000000608147227 */ /* 0x002fc800078e00ff */
[----:B------:R-:W-:Y:S01]  /*1ef0*/  IMAD.HI.U32 R21, R10, R6, RZ ;  /* 0x000000060a157227 */ /* 0x000fe200078e00ff */
[----:B------:R-:W-:Y:S02]  /*1f00*/  SHF.R.U32.HI R20, RZ, R7, R20 ;  /* 0x00000007ff147219 */ /* 0x000fe40000011614 */
[-C--:B--2---:R-:W-:Y:S02]  /*1f10*/  SHF.R.U32.HI R19, RZ, R16.reuse, R19 ;  /* 0x00000010ff137219 */ /* 0x084fe40000011613 */
[----:B------:R-:W-:Y:S02]  /*1f20*/  SHF.R.U32.HI R5, RZ, R16, R5 ;  /* 0x00000010ff057219 */ /* 0x000fe40000011605 */
[----:B------:R-:W-:Y:S02]  /*1f30*/  SEL R19, R0, R19, !P0 ;  /* 0x0000001300137207 */ /* 0x000fe40004000000 */
[----:B------:R-:W-:Y:S02]  /*1f40*/  SHF.R.U32.HI R21, RZ, R7, R21 ;  /* 0x00000007ff157219 */ /* 0x000fe40000011615 */
[----:B---3--:R-:W-:-:S02]  /*1f50*/  ISETP.NE.AND P1, PT, R17, 0x1, PT ;  /* 0x000000011100780c */ /* 0x008fc40003f25270 */
[----:B------:R-:W-:Y:S02]  /*1f60*/  SEL R5, R9, R5, !P0 ;  /* 0x0000000509057207 */ /* 0x000fe40004000000 */
[----:B------:R-:W-:Y:S02]  /*1f70*/  SEL R20, R8, R20, !P1 ;  /* 0x0000001408147207 */ /* 0x000fe40004800000 */
[----:B------:R-:W-:Y:S01]  /*1f80*/  SEL R21, R10, R21, !P1 ;  /* 0x000000150a157207 */ /* 0x000fe20004800000 */
[----:B----4-:R-:W-:-:S04]  /*1f90*/  IMAD.HI.U32 R18, R19, R2, RZ ;  /* 0x0000000213127227 */ /* 0x010fc800078e00ff */
        /* <DEDUP_REMOVED lines=10> */
[----:B------:R-:W-:-:S04]  /*2040*/  @!P0 IMAD.HI.U32 R7, R21, R2, RZ ;  /* 0x0000000215078227 */ /* 0x000fc800078e00ff */
[----:B------:R-:W-:Y:S01]  /*2050*/  IMAD.MOV R2, RZ, RZ, -R6 ;  /* 0x000000ffff027224 */ /* 0x000fe200078e0a06 */
[----:B------:R-:W-:Y:S02]  /*2060*/  @!P0 SHF.R.U32.HI R3, RZ, R3, R7 ;  /* 0x00000003ff038219 */ /* 0x000fe40000011607 */
[----:B------:R-:W-:Y:S01]  /*2070*/  IADD3 R7, PT, PT, -R5, RZ, RZ ;  /* 0x000000ff05077210 */ /* 0x000fe20007ffe1ff */
[----:B------:R-:W-:Y:S01]  /*2080*/  IMAD R2, R40, R2, R5 ;  /* 0x0000000228027224 */ /* 0x000fe200078e0205 */
        /* <DEDUP_REMOVED lines=10> */
.L_x_33:
[----:B------:R-:W1:Y:S02]  /*2130*/  LDCU UR8, c[0x0][0xb30] ;  /* 0x00016600ff0877ac */ /* 0x000e640008000800 */
[----:B-1----:R-:W-:-:S09]  /*2140*/  UISETP.NE.AND UP0, UPT, UR8, 0x1, UPT ;  /* 0x000000010800788c */ /* 0x002fd2000bf05270 */
[----:B------:R-:W-:Y:S05]  /*2150*/  BRA.U UP0, `(.L_x_34) ;  /* 0x0000000100407547 */ /* 0x000fea000b800000 */
[----:B------:R-:W1:Y:S08]  /*2160*/  LDC.64 R4, c[0x0][0xb10] ;  /* 0x0002c400ff047b82 */ /* 0x000e700000000a00 */
[----:B------:R-:W2:Y:S08]  /*2170*/  LDC.64 R2, c[0x0][0xb18] ;  /* 0x0002c600ff027b82 */ /* 0x000eb00000000a00 */
[----:B------:R-:W3:Y:S08]  /*2180*/  LDC R6, c[0x0][0xb20] ;  /* 0x0002c800ff067b82 */ /* 0x000ef00000000800 */
[----:B------:R-:W4:Y:S01]  /*2190*/  LDC R7, c[0x0][0xb0c] ;  /* 0x0002c300ff077b82 */ /* 0x000f220000000800 */
[----:B-1----:R-:W-:-:S05]  /*21a0*/  IMAD.HI.U32 R4, R10, R4, RZ ;  /* 0x000000040a047227 */ /* 0x002fca00078e00ff */
[----:B------:R-:W-:Y:S01]  /*21b0*/  SHF.R.U32.HI R4, RZ, R5, R4 ;  /* 0x00000005ff047219 */ /* 0x000fe20000011604 */
[----:B--2---:R-:W-:Y:S01]  /*21c0*/  IMAD.HI.U32 R3, R9, R3, RZ ;  /* 0x0000000309037227 */ /* 0x004fe200078e00ff */
[----:B------:R-:W-:-:S04]  /*21d0*/  ISETP.NE.AND P0, PT, R2, 0x1, PT ;  /* 0x000000010200780c */ /* 0x000fc80003f05270 */
[----:B---3--:R-:W-:-:S04]  /*21e0*/  SHF.R.U32.HI R3, RZ, R6, R3 ;  /* 0x00000006ff037219 */ /* 0x008fc80000011603 */
[----:B------:R-:W-:Y:S02]  /*21f0*/  SEL R3, R9, R3, !P0 ;  /* 0x0000000309037207 */ /* 0x000fe40004000000 */
[----:B----4-:R-:W-:-:S04]  /*2200*/  ISETP.NE.AND P1, PT, R7, 0x1, PT ;  /* 0x000000010700780c */ /* 0x010fc80003f25270 */
[----:B------:R-:W-:-:S05]  /*2210*/  SEL R4, R10, R4, !P1 ;  /* 0x000000040a047207 */ /* 0x000fca0004800000 */
[----:B------:R-:W-:Y:S02]  /*2220*/  IMAD.IADD R5, R3, 0x1, -R4 ;  /* 0x0000000103057824 */ /* 0x000fe400078e0a04 */
[----:B------:R-:W-:Y:S02]  /*2230*/  IMAD.IADD R3, R4, 0x1, -R3 ;  /* 0x0000000104037824 */ /* 0x000fe400078e0a03 */
[----:B------:R-:W-:Y:S02]  /*2240*/  IMAD R10, R5, R7, R10 ;  /* 0x00000007050a7224 */ /* 0x000fe400078e020a */
[----:B------:R-:W-:-:S07]  /*2250*/  IMAD R9, R3, R2, R9 ;  /* 0x0000000203097224 */ /* 0x000fce00078e0209 */
.L_x_34:
[----:B------:R-:W-:Y:S01]  /*2260*/  VIADD R14, R14, 0x1 ;  /* 0x000000010e0e7836 */ /* 0x000fe20000000000 */
[----:B------:R-:W-:Y:S01]  /*2270*/  PLOP3.LUT P1, PT, PT, PT, PT, 0x80, 0x8 ;  /* 0x000000000008781c */ /* 0x000fe20003f2f070 */
[----:B------:R-:W-:Y:S02]  /*2280*/  IMAD.IADD R4, R10, 0x1, R93 ;  /* 0x000000010a047824 */ /* 0x000fe400078e025d */
[----:B------:R-:W-:Y:S01]  /*2290*/  IMAD.IADD R3, R9, 0x1, R92 ;  /* 0x0000000109037824 */ /* 0x000fe200078e025c */
[----:B------:R-:W-:-:S04]  /*22a0*/  ISETP.NE.AND P0, PT, R14, 0x2, PT ;  /* 0x000000020e00780c */ /* 0x000fc80003f05270 */
[----:B------:R-:W-:Y:S02]  /*22b0*/  SEL R2, RZ, 0x1, P0 ;  /* 0x00000001ff027807 */ /* 0x000fe40000000000 */
[----:B------:R-:W-:Y:S02]  /*22c0*/  SEL R14, R14, RZ, P0 ;  /* 0x000000ff0e0e7207 */ /* 0x000fe40000000000 */
[----:B------:R-:W-:Y:S01]  /*22d0*/  LOP3.LUT R13, R13, R2, RZ, 0x3c, !PT ;  /* 0x000000020d0d7212 */ /* 0x000fe200078e3cff */
[----:B------:R-:W-:Y:S06]  /*22e0*/  @P2 BRA `(.L_x_35) ;  /* 0xfffffff000a02947 */ /* 0x000fec000383ffff */
[----:B------:R-:W-:Y:S01]  /*22f0*/  UIADD3 UR4, UPT, UPT, UR4, 0x30, URZ ;  /* 0x0000003004047890 */ /* 0x000fe2000fffe0ff */
[----:B------:R-:W-:-:S03]  /*2300*/  SHF.L.U32 R2, R15, 0x1f, RZ ;  /* 0x0000001f0f027819 */ /* 0x000fc600000006ff */
[----:B------:R-:W-:-:S09]  /*2310*/  ULEA UR5, UR6, UR4, 0x3 ;  /* 0x0000000406057291 */ /* 0x000fd2000f8e18ff */
[----:B------:R-:W1:Y:S02]  /*2320*/  SYNCS.PHASECHK.TRANS64.TRYWAIT P0, [UR5], R2 ;  /* 0x00000002ff0075a7 */ /* 0x000e640008001105 */
[----:B-1----:R-:W-:Y:S05]  /*2330*/  @!P0 BRA `(.L_x_36) ;  /* 0x0000006c00748947 */ /* 0x002fea0003800000 */
.L_x_139:
[----:B------:R-:W-:-:S04]  /*2340*/  UIADD3 UR6, UPT, UPT, UR6, 0x1, URZ ;  /* 0x0000000106067890 */ /* 0x000fc8000fffe0ff */
[----:B------:R-:W-:-:S04]  /*2350*/  UISETP.NE.AND UP0, UPT, UR6, 0x6, UPT ;  /* 0x000000060600788c */ /* 0x000fc8000bf05270 */
[----:B------:R-:W-:Y:S02]  /*2360*/  USEL UR7, URZ, 0x1, UP0 ;  /* 0x00000001ff077887 */ /* 0x000fe40008000000 */
[----:B------:R-:W-:-:S04]  /*2370*/  USEL UR6, UR6, URZ, UP0 ;  /* 0x000000ff06067287 */ /* 0x000fc80008000000 */
[----:B------:R-:W-:Y:S01]  /*2380*/  ULEA UR5, UR6, UR4, 0x3 ;  /* 0x0000000406057291 */ /* 0x000fe2000f8e18ff */
[----:B-1----:R-:W-:-:S04]  /*2390*/  LOP3.LUT R2, R15, UR7, RZ, 0x3c, !PT ;  /* 0x000000070f027c12 */ /* 0x002fc8000f8e3cff */
[----:B------:R-:W-:-:S04]  /*23a0*/  SHF.L.U32 R3, R2, 0x1f, RZ ;  /* 0x0000001f02037819 */ /* 0x000fc800000006ff */
[----:B------:R-:W1:Y:S02]  /*23b0*/  SYNCS.PHASECHK.TRANS64.TRYWAIT P0, [UR5], R3 ;  /* 0x00000003ff0075a7 */ /* 0x000e640008001105 */
[----:B-1----:R-:W-:Y:S05]  /*23c0*/  @!P0 BRA `(.L_x_37) ;  /* 0x0000006c00688947 */ /* 0x002fea0003800000 */
.L_x_141:
[----:B------:R-:W-:-:S04]  /*23d0*/  UIADD3 UR6, UPT, UPT, UR6, 0x1, URZ ;  /* 0x0000000106067890 */ /* 0x000fc8000fffe0ff */
[----:B------:R-:W-:-:S04]  /*23e0*/  UISETP.NE.AND UP0, UPT, UR6, 0x6, UPT ;  /* 0x000000060600788c */ /* 0x000fc8000bf05270 */
[----:B------:R-:W-:Y:S02]  /*23f0*/  USEL UR7, URZ, 0x1, UP0 ;  /* 0x00000001ff077887 */ /* 0x000fe40008000000 */
[----:B------:R-:W-:-:S04]  /*2400*/  USEL UR6, UR6, URZ, UP0 ;  /* 0x000000ff06067287 */ /* 0x000fc80008000000 */
[----:B------:R-:W-:Y:S01]  /*2410*/  ULEA UR5, UR6, UR4, 0x3 ;  /* 0x0000000406057291 */ /* 0x000fe2000f8e18ff */
[----:B------:R-:W-:-:S04]  /*2420*/  LOP3.LUT R2, R2, UR7, RZ, 0x3c, !PT ;  /* 0x0000000702027c12 */ /* 0x000fc8000f8e3cff */
[----:B-1----:R-:W-:-:S04]  /*2430*/  SHF.L.U32 R3, R2, 0x1f, RZ ;  /* 0x0000001f02037819 */ /* 0x002fc800000006ff */
[----:B------:R-:W1:Y:S02]  /*2440*/  SYNCS.PHASECHK.TRANS64.TRYWAIT P0, [UR5], R3 ;  /* 0x00000003ff0075a7 */ /* 0x000e640008001105 */
[----:B-1----:R-:W-:Y:S05]  /*2450*/  @!P0 BRA `(.L_x_38) ;  /* 0x0000006c005c8947 */ /* 0x002fea0003800000 */
.L_x_143:
        /* <DEDUP_REMOVED lines=9> */
.L_x_145:
        /* <DEDUP_REMOVED lines=9> */
.L_x_147:
[----:B------:R-:W-:-:S04]  /*2580*/  UIADD3 UR6, UPT, UPT, UR6, 0x1, URZ ;  /* 0x0000000106067890 */ /* 0x000fc8000fffe0ff */
[----:B------:R-:W-:-:S04]  /*2590*/  UISETP.NE.AND UP0, UPT, UR6, 0x6, UPT ;  /* 0x000000060600788c */ /* 0x000fc8000bf05270 */
[----:B------:R-:W-:Y:S02]  /*25a0*/  USEL UR5, URZ, 0x1, UP0 ;  /* 0x00000001ff057887 */ /* 0x000fe40008000000 */
[----:B------:R-:W-:-:S04]  /*25b0*/  USEL UR6, UR6, URZ, UP0 ;  /* 0x000000ff06067287 */ /* 0x000fc80008000000 */
[----:B------:R-:W-:Y:S01]  /*25c0*/  ULEA UR6, UR6, UR4, 0x3 ;  /* 0x0000000406067291 */ /* 0x000fe2000f8e18ff */
[----:B------:R-:W-:-:S04]  /*25d0*/  LOP3.LUT R2, R2, UR5, RZ, 0x3c, !PT ;  /* 0x0000000502027c12 */ /* 0x000fc8000f8e3cff */
[----:B------:R-:W-:Y:S01]  /*25e0*/  SHF.L.U32 R2, R2, 0x1f, RZ ;  /* 0x0000001f02027819 */ /* 0x000fe200000006ff */
[----:B-1--4-:R-:W-:-:S07]  /*25f0*/  IMAD.U32 R0, RZ, RZ, UR6 ;  /* 0x00000006ff007e24 */ /* 0x012fce000f8e00ff */
.L_x_41:
[----:B-1----:R1:W2:Y:S02]  /*2600*/  SYNCS.PHASECHK.TRANS64.TRYWAIT P0, [R0+URZ], R2 ;  /* 0x00000002000075a7 */ /* 0x0022a400080011ff */
[----:B--2---:R-:W-:Y:S05]  /*2610*/  @!P0 NANOSLEEP.SYNCS 0x989680 ;  /* 0x009896800000895d */ /* 0x004fea0003900000 */
[----:B------:R-:W2:Y:S02]  /*2620*/  @!P0 SYNCS.PHASECHK.TRANS64 P0, [R0+URZ], R2 ;  /* 0x00000002000085a7 */ /* 0x000ea400080010ff */
[----:B--2---:R-:W-:Y:S05]  /*2630*/  @P0 EXIT ;  /* 0x000000000000094d */ /* 0x004fea0003800000 */
[----:B------:R-:W-:Y:S05]  /*2640*/  BRA `(.L_x_41) ;  /* 0xfffffffc00ec7947 */ /* 0x000fea000383ffff */
.L_x_17:
[----:B------:R-:W-:-:S04]  /*2650*/  UISETP.NE.AND UP0, UPT, UR37, URZ, UPT ;  /* 0x000000ff2500728c */ /* 0x000fc8000bf05270 */
[----:B------:R-:W-:-:S09]  /*2660*/  UISETP.NE.OR UP0, UPT, UR8, 0x1, UP0 ;  /* 0x000000010800788c */ /* 0x000fd20008705670 */
[----:B------:R-:W-:Y:S05]  /*2670*/  BRA.U UP0, `(.L_x_42) ;  /* 0x0000000500487547 */ /* 0x000fea000b800000 */
[----:B------:R-:W-:Y:S01]  /*2680*/  ISETP.NE.AND P2, PT, R2, RZ, PT ;  /* 0x000000ff0200720c */ /* 0x000fe20003f45270 */
[----:B------:R-:W-:Y:S01]  /*2690*/  IMAD.MOV.U32 R12, RZ, RZ, 0x1 ;  /* 0x00000001ff0c7424 */ /* 0x000fe200078e00ff */
[----:B------:R-:W-:Y:S02]  /*26a0*/  CS2R R10, SRZ ;  /* 0x00000000000a7805 */ /* 0x000fe4000001ff00 */
[----:B------:R-:W-:Y:S01]  /*26b0*/  CS2R R8, SRZ ;  /* 0x0000000000087805 */ /* 0x000fe2000001ff00 */
[----:B------:R-:W-:Y:S01]  /*26c0*/  UMOV UR4, 0x400 ;  /* 0x0000040000047882 */ /* 0x000fe20000000000 */
[----:B------:R-:W-:Y:S01]  /*26d0*/  UMOV UR6, URZ ;  /* 0x000000ff00067c82 */ /* 0x000fe20008000000 */
[----:B------:R-:W-:-:S12]  /*26e0*/  ULEA UR37, UR37, UR4, 0x18 ;  /* 0x0000000425257291 */ /* 0x000fd8000f8ec0ff */
.L_x_46:
[----:B------:R-:W-:Y:S02]  /*26f0*/  LEA R0, R8, UR37, 0x3 ;  /* 0x0000002508007c11 */ /* 0x000fe4000f8e18ff */
[----:B------:R-:W-:-:S03]  /*2700*/  SHF.L.U32 R4, R9, 0x1f, RZ ;  /* 0x0000001f09047819 */ /* 0x000fc600000006ff */
[----:B------:R-:W-:Y:S01]  /*2710*/  VIADD R5, R0, 0x120 ;  /* 0x0000012000057836 */ /* 0x000fe20000000000 */
[----:B------:R-:W1:Y:S02]  /*2720*/  SYNCS.PHASECHK.TRANS64.TRYWAIT P0, [R0+URZ+0x110], R4 ;  /* 0x00011004000075a7 */ /* 0x000e6400080011ff */
[----:B-1----:R-:W-:Y:S05]  /*2730*/  @!P0 BRA `(.L_x_43) ;  /* 0x0000006800ec8947 */ /* 0x002fea0003800000 */
.L_x_148:
[----:B------:R-:W-:Y:S01]  /*2740*/  ULEA UR5, UR6, UR37, 0x3 ;  /* 0x0000002506057291 */ /* 0x000fe2000f8e18ff */
[----:B-1----:R-:W-:Y:S01]  /*2750*/  PRMT R0, RZ, 0x654, R5 ;  /* 0x00000654ff007816 */ /* 0x002fe20000000005 */
[----:B------:R-:W-:Y:S01]  /*2760*/  @!P2 IMAD.MOV.U32 R4, RZ, RZ, 0x10 ;  /* 0x00000010ff04a424 */ /* 0x000fe200078e00ff */
[----:B------:R-:W-:Y:S01]  /*2770*/  SHF.L.U32 R5, R12, 0x1f, RZ ;  /* 0x0000001f0c057819 */ /* 0x000fe200000006ff */
[----:B------:R-:W-:Y:S01]  /*2780*/  UIADD3 UR4, UPT, UPT, UR5, 0xb0, URZ ;  /* 0x000000b005047890 */ /* 0x000fe2000fffe0ff */
[----:B------:R1:W-:Y:S05]  /*2790*/  SYNCS.ARRIVE.TRANS64.RED.A1T0 RZ, [R0+URZ], RZ ;  /* 0x000000ff00ff79a7 */ /* 0x0003ea00081004ff */
[----:B------:R-:W-:Y:S01]  /*27a0*/  IMAD.U32 R6, RZ, RZ, UR4 ;  /* 0x00000004ff067e24 */ /* 0x000fe2000f8e00ff */
[----:B------:R-:W2:Y:S04]  /*27b0*/  SYNCS.PHASECHK.TRANS64.TRYWAIT P0, [UR5+0xc0], R5 ;  /* 0x0000c005ff0075a7 */ /* 0x000ea80008001105 */
[----:B------:R-:W-:Y:S01]  /*27c0*/  PRMT R6, R2, 0x654, R6 ;  /* 0x0000065402067816 */ /* 0x000fe20000000006 */
[----:B-12---:R-:W-:Y:S06]  /*27d0*/  @!P0 BRA `(.L_x_44) ;  /* 0x0000006800d88947 */ /* 0x006fec0003800000 */
.L_x_150:
[----:B------:R-:W-:Y:S01]  /*27e0*/  ULEA UR4, UR6, UR37, 0x4 ;  /* 0x0000002506047291 */ /* 0x000fe2000f8e20ff */
[----:B------:R-:W-:Y:S01]  /*27f0*/  SEL R3, R6, R3, !P2 ;  /* 0x0000000306037207 */ /* 0x000fe20005000000 */
[----:B------:R-:W-:Y:S01]  /*2800*/  UIADD3 UR5, UPT, UPT, UR5, 0xb0, URZ ;  /* 0x000000b005057890 */ /* 0x000fe2000fffe0ff */
[----:B-1----:R-:W-:Y:S01]  /*2810*/  LEA R0, R11, UR37, 0x3 ;  /* 0x000000250b007c11 */ /* 0x002fe2000f8e18ff */
[----:B------:R-:W-:Y:S01]  /*2820*/  UIADD3 UR4, UPT, UPT, UR4, 0x140, URZ ;  /* 0x0000014004047890 */ /* 0x000fe2000fffe0ff */
[----:B------:R1:W-:Y:S01]  /*2830*/  @!P2 SYNCS.ARRIVE.TRANS64.RED RZ, [R3+URZ], R4 ;  /* 0x0000000403ffa9a7 */ /* 0x0003e200080004ff */
[----:B------:R-:W-:Y:S01]  /*2840*/  UIADD3 UR6, UPT, UPT, UR6, 0x1, URZ ;  /* 0x0000000106067890 */ /* 0x000fe2000fffe0ff */
[----:B------:R-:W-:-:S03]  /*2850*/  VIADD R8, R8, 0x1 ;  /* 0x0000000108087836 */ /* 0x000fc60000000000 */
[----:B------:R-:W-:Y:S02]  /*2860*/  UISETP.NE.AND UP0, UPT, UR6, 0x2, UPT ;  /* 0x000000020600788c */ /* 0x000fe4000bf05270 */
[----:B------:R-:W-:Y:S01]  /*2870*/  ISETP.NE.AND P0, PT, R8, 0x2, PT ;  /* 0x000000020800780c */ /* 0x000fe20003f05270 */
[----:B------:R-:W-:Y:S06]  /*2880*/  UGETNEXTWORKID.BROADCAST [UR4], [UR5] ;  /* 0x00000000040073ca */ /* 0x000fec0008000100 */
[----:B------:R-:W-:Y:S02]  /*2890*/  USEL UR4, URZ, 0x1, UP0 ;  /* 0x00000001ff047887 */ /* 0x000fe40008000000 */
[----:B------:R-:W-:-:S04]  /*28a0*/  USEL UR6, UR6, URZ, UP0 ;  /* 0x000000ff06067287 */ /* 0x000fc80008000000 */
[----:B------:R-:W-:Y:S02]  /*28b0*/  LOP3.LUT R12, R12, UR4, RZ, 0x3c, !PT ;  /* 0x000000040c0c7c12 */ /* 0x000fe4000f8e3cff */
[----:B-1----:R-:W-:-:S04]  /*28c0*/  SHF.L.U32 R4, R10, 0x1f, RZ ;  /* 0x0000001f0a047819 */ /* 0x002fc800000006ff */
[----:B------:R-:W1:Y:S02]  /*28d0*/  SYNCS.PHASECHK.TRANS64.TRYWAIT P1, [R0+URZ+0xb0], R4 ;  /* 0x0000b004000075a7 */ /* 0x000e6400080211ff */
[----:B-1----:R-:W-:Y:S05]  /*28e0*/  @!P1 BRA `(.L_x_45) ;  /* 0x0000006800ac9947 */ /* 0x002fea0003800000 */
.L_x_151:
[C---:B-1----:R-:W-:Y:S01]  /*28f0*/  LEA R4, R11.reuse, UR37, 0x4 ;  /* 0x000000250b047c11 */ /* 0x042fe2000f8e20ff */
[----:B------:R-:W-:Y:S01]  /*2900*/  VIADD R0, R0, 0xc0 ;  /* 0x000000c000007836 */ /* 0x000fe20000000000 */
[----:B------:R-:W-:Y:S01]  /*2910*/  SEL R8, R8, RZ, P0 ;  /* 0x000000ff08087207 */ /* 0x000fe20000000000 */
[----:B------:R-:W-:-:S03]  /*2920*/  VIADD R11, R11, 0x1 ;  /* 0x000000010b0b7836 */ /* 0x000fc60000000000 */
[----:B------:R-:W1:Y:S01]  /*2930*/  LDS.128 R4, [R4+0x140] ;  /* 0x0001400004047984 */ /* 0x000e620000000c00 */
[----:B------:R-:W-:Y:S02]  /*2940*/  PRMT R0, RZ, 0x654, R0 ;  /* 0x00000654ff007816 */ /* 0x000fe40000000000 */
[C---:B------:R-:W-:Y:S01]  /*2950*/  ISETP.NE.AND P1, PT, R11.reuse, 0x2, PT ;  /* 0x000000020b00780c */ /* 0x040fe20003f25270 */
[----:B------:R-:W-:Y:S01]  /*2960*/  @!PT LDS RZ, [RZ] ;  /* 0x00000000fffff984 */ /* 0x000fe20000000800 */
[----:B------:R-:W-:Y:S01]  /*2970*/  @!PT LDS RZ, [RZ] ;  /* 0x00000000fffff984 */ /* 0x000fe20000000800 */
[----:B------:R-:W-:Y:S01]  /*2980*/  @!PT LDS RZ, [RZ] ;  /* 0x00000000fffff984 */ /* 0x000fe20000000800 */
[----:B------:R-:W-:Y:S01]  /*2990*/  @!PT LDS RZ, [RZ] ;  /* 0x00000000fffff984 */ /* 0x000fe20000000800 */
[----:B------:R2:W-:Y:S06]  /*29a0*/  MEMBAR.ALL.CTA ;  /* 0x0000000000007992 */ /* 0x0005ec0000008000 */
[----:B--2---:R-:W2:Y:S01]  /*29b0*/  FENCE.VIEW.ASYNC.S ;  /* 0x00000000000073c6 */ /* 0x004ea20000000000 */
[----:B------:R-:W-:Y:S01]  /*29c0*/  SEL R11, R11, RZ, P1 ;  /* 0x000000ff0b0b7207 */ /* 0x000fe20000800000 */
[----:B--2---:R2:W-:Y:S01]  /*29d0*/  SYNCS.ARRIVE.TRANS64.RED.A1T0 RZ, [R0+URZ], RZ ;  /* 0x000000ff00ff79a7 */ /* 0x0045e200081004ff */
[----:B-1----:R-:W-:-:S02]  /*29e0*/  LOP3.LUT P3, RZ, R6, 0x1, RZ, 0xc0, !PT ;  /* 0x0000000106ff7812 */ /* 0x002fc4000786c0ff */
[----:B------:R-:W-:-:S04]  /*29f0*/  SEL R4, RZ, 0x1, P1 ;  /* 0x00000001ff047807 */ /* 0x000fc80000800000 */
[----:B------:R-:W-:Y:S02]  /*2a00*/  LOP3.LUT R10, R10, R4, RZ, 0x3c, !PT ;  /* 0x000000040a0a7212 */ /* 0x000fe400078e3cff */
[----:B--2---:R-:W-:-:S04]  /*2a10*/  SEL R0, RZ, 0x1, P0 ;  /* 0x00000001ff007807 */ /* 0x004fc80000000000 */
[----:B------:R-:W-:Y:S01]  /*2a20*/  LOP3.LUT R9, R9, R0, RZ, 0x3c, !PT ;  /* 0x0000000009097212 */ /* 0x000fe200078e3cff */
[----:B------:R-:W-:Y:S06]  /*2a30*/  @P3 BRA `(.L_x_46) ;  /* 0xfffffffc002c3947 */ /* 0x000fec000383ffff */
[----:B------:R-:W-:Y:S01]  /*2a40*/  ULEA UR5, UR6, UR37, 0x3 ;  /* 0x0000002506057291 */ /* 0x000fe2000f8e18ff */
[----:B------:R-:W-:-:S08]  /*2a50*/  SHF.L.U32 R2, R12, 0x1f, RZ ;  /* 0x0000001f0c027819 */ /* 0x000fd000000006ff */
[----:B------:R-:W1:Y:S02]  /*2a60*/  SYNCS.PHASECHK.TRANS64 P0, [UR5+0xc0], R2 ;  /* 0x0000c002ff0075a7 */ /* 0x000e640008001005 */
[----:B-1----:R-:W-:Y:S05]  /*2a70*/  @P0 BRA `(.L_x_47) ;  /* 0x0000000000080947 */ /* 0x002fea0003800000 */
[----:B------:R-:W1:Y:S02]  /*2a80*/  SYNCS.PHASECHK.TRANS64.TRYWAIT P0, [UR5+0xc0], R2 ;  /* 0x0000c002ff0075a7 */ /* 0x000e640008001105 */
[----:B-1----:R-:W-:Y:S05]  /*2a90*/  @!P0 BRA `(.L_x_48) ;  /* 0x0000006800548947 */ /* 0x002fea0003800000 */
.L_x_47:
[----:B------:R-:W-:-:S04]  /*2aa0*/  UIADD3 UR4, UPT, UPT, UR6, 0x1, URZ ;  /* 0x0000000106047890 */ /* 0x000fc8000fffe0ff */
[----:B------:R-:W-:-:S04]  /*2ab0*/  UISETP.NE.AND UP0, UPT, UR4, 0x2, UPT ;  /* 0x000000020400788c */ /* 0x000fc8000bf05270 */
[----:B------:R-:W-:Y:S02]  /*2ac0*/  USEL UR7, URZ, 0x1, UP0 ;  /* 0x00000001ff077887 */ /* 0x000fe40008000000 */
[----:B------:R-:W-:-:S04]  /*2ad0*/  USEL UR4, UR4, URZ, UP0 ;  /* 0x000000ff04047287 */ /* 0x000fc80008000000 */
[----:B------:R-:W-:Y:S01]  /*2ae0*/  ULEA UR4, UR4, UR37, 0x3 ;  /* 0x0000002504047291 */ /* 0x000fe2000f8e18ff */
[----:B-1----:R-:W-:-:S04]  /*2af0*/  LOP3.LUT R2, R12, UR7, RZ, 0x3c, !PT ;  /* 0x000000070c027c12 */ /* 0x002fc8000f8e3cff */
[----:B------:R-:W-:-:S04]  /*2b00*/  SHF.L.U32 R0, R2, 0x1f, RZ ;  /* 0x0000001f02007819 */ /* 0x000fc800000006ff */
[----:B------:R-:W1:Y:S02]  /*2b10*/  SYNCS.PHASECHK.TRANS64 P0, [UR4+0xc0], R0 ;  /* 0x0000c000ff0075a7 */ /* 0x000e640008001004 */
[----:B-1----:R-:W-:Y:S05]  /*2b20*/  @P0 EXIT ;  /* 0x000000000000094d */ /* 0x002fea0003800000 */
[----:B------:R-:W-:Y:S02]  /*2b30*/  SHF.L.U32 R2, R2, 0x1f, RZ ;  /* 0x0000001f02027819 */ /* 0x000fe400000006ff */
[----:B------:R-:W-:-:S07]  /*2b40*/  MOV R0, UR4 ;  /* 0x0000000400007c02 */ /* 0x000fce0008000f00 */
.L_x_49:
[----:B-1----:R1:W2:Y:S02]  /*2b50*/  SYNCS.PHASECHK.TRANS64.TRYWAIT P0, [R0+URZ+0xc0], R2 ;  /* 0x0000c002000075a7 */ /* 0x0022a400080011ff */
[----:B--2---:R-:W-:Y:S05]  /*2b60*/  @!P0 NANOSLEEP.SYNCS 0x989680 ;  /* 0x009896800000895d */ /* 0x004fea0003900000 */
[----:B------:R-:W2:Y:S02]  /*2b70*/  @!P0 SYNCS.PHASECHK.TRANS64 P0, [R0+URZ+0xc0], R2 ;  /* 0x0000c002000085a7 */ /* 0x000ea400080010ff */
[----:B--2---:R-:W-:Y:S05]  /*2b80*/  @P0 EXIT ;  /* 0x000000000000094d */ /* 0x004fea0003800000 */
[----:B------:R-:W-:Y:S05]  /*2b90*/  BRA `(.L_x_49) ;  /* 0xfffffffc00ec7947 */ /* 0x000fea000383ffff */
.L_x_42:
[----:B------:R-:W-:-:S09]  /*2ba0*/  UISETP.NE.AND UP0, UPT, UR8, URZ, UPT ;  /* 0x000000ff0800728c */ /* 0x000fd2000bf05270 */
[----:B------:R-:W-:Y:S05]  /*2bb0*/  BRA.U UP0, `(.L_x_50) ;  /* 0x0000000d00b47547 */ /* 0x000fea000b800000 */
[----:B------:R-:W-:Y:S01]  /*2bc0*/  UMOV UR4, 0x40 ;  /* 0x0000004000047882 */ /* 0x000fe20000000000 */
[----:B------:R-:W-:Y:S01]  /*2bd0*/  NOP ;  /* 0x0000000000007918 */ /* 0x000fe20000000000 */
[----:B------:R-:W-:Y:S01]  /*2be0*/  ULEA UR4, UR37, UR4, 0x18 ;  /* 0x0000000425047291 */ /* 0x000fe2000f8ec0ff */
[----:B------:R-:W-:Y:S02]  /*2bf0*/  UMOV UR5, 0x400 ;  /* 0x0000040000057882 */ /* 0x000fe40000000000 */
[----:B------:R-:W-:-:S06]  /*2c00*/  ULEA UR37, UR37, UR5, 0x18 ;  /* 0x0000000525257291 */ /* 0x000fcc000f8ec0ff */
[----:B------:R-:W1:Y:S02]  /*2c10*/  LDS.U8 R0, [UR4+0x1c] ;  /* 0x00001c04ff007984 */ /* 0x000e640008000000 */
[----:B-1----:R-:W-:-:S13]  /*2c20*/  ISETP.NE.AND P0, PT, R0, RZ, PT ;  /* 0x000000ff0000720c */ /* 0x002fda0003f05270 */
[----:B------:R-:W-:Y:S05]  /*2c30*/  @P0 BRA `(.L_x_51) ;  /* 0x0000000000580947 */ /* 0x000fea0003800000 */
[----:B------:R-:W-:-:S13]  /*2c40*/  ELECT P0, URZ, PT ;  /* 0x0000000000ff782f */ /* 0x000fda0003800000 */
[----:B------:R-:W-:Y:S05]  /*2c50*/  @!P0 BRA `(.L_x_52) ;  /* 0x0000000000608947 */ /* 0x000fea0003800000 */
[----:B------:R-:W-:Y:S01]  /*2c60*/  UMOV UR5, 0x10 ;  /* 0x0000001000057882 */ /* 0x000fe20000000000 */
[----:B------:R-:W-:Y:S01]  /*2c70*/  HFMA2 R0, -RZ, RZ, 0, 5.9604644775390625e-08 ;  /* 0x00000001ff007431 */ /* 0x000fe200000001ff */
[----:B------:R-:W-:-:S03]  /*2c80*/  MOV R2, 0xffff ;  /* 0x0000ffff00027802 */ /* 0x000fc60000000f00 */
[----:B------:R-:W-:Y:S04]  /*2c90*/  DEPBAR.LE SB1, 0x36 ;  /* 0x00009d800000791a */ /* 0x000fe80000000000 */
[----:B------:R-:W1:Y:S02]  /*2ca0*/  UTCATOMSWS.FIND_AND_SET.ALIGN UP0, UR5, UR5 ;  /* 0x00000005000575e3 */ /* 0x000e640008000800 */
[----:B-1----:R-:W-:Y:S01]  /*2cb0*/  MOV R3, UR5 ;  /* 0x0000000500037c02 */ /* 0x002fe20008000f00 */
[----:B------:R-:W-:Y:S06]  /*2cc0*/  BRA.U UP0, `(.L_x_53) ;  /* 0x0000000100187547 */ /* 0x000fec000b800000 */
.L_x_54:
[----:B------:R-:W-:Y:S05]  /*2cd0*/  NANOSLEEP 0x64 ;  /* 0x000000640000795d */ /* 0x000fea0003800000 */
[----:B------:R-:W-:-:S05]  /*2ce0*/  UMOV UR5, 0x10 ;  /* 0x0000001000057882 */ /* 0x000fca0000000000 */
[----:B------:R-:W-:Y:S04]  /*2cf0*/  DEPBAR.LE SB1, 0x36 ;  /* 0x00009d800000791a */ /* 0x000fe80000000000 */
[----:B------:R-:W1:Y:S02]  /*2d00*/  UTCATOMSWS.FIND_AND_SET.ALIGN UP0, UR5, UR5 ;  /* 0x00000005000575e3 */ /* 0x000e640008000800 */
[----:B-1----:R-:W-:Y:S01]  /*2d10*/  MOV R3, UR5 ;  /* 0x0000000500037c02 */ /* 0x002fe20008000f00 */
[----:B------:R-:W-:Y:S05]  /*2d20*/  BRA.U !UP0, `(.L_x_54) ;  /* 0xfffffffd08e87547 */ /* 0x000fea000b83ffff */
.L_x_53:
[-C--:B------:R-:W-:Y:S02]  /*2d30*/  SHF.L.U32 R2, R2, R3.reuse, RZ ;  /* 0x0000000302027219 */ /* 0x080fe400000006ff */
[----:B------:R-:W-:Y:S01]  /*2d40*/  SHF.L.U32 R0, R0, R3, RZ ;  /* 0x0000000300007219 */ /* 0x000fe200000006ff */
[----:B------:R-:W-:Y:S02]  /*2d50*/  IMAD.SHL.U32 R3, R3, 0x20, RZ ;  /* 0x0000002003037824 */ /* 0x000fe400078e00ff */
[----:B------:R1:W-:Y:S04]  /*2d60*/  ATOMS.OR RZ, [UR4+0x14], R2 ;  /* 0x00001402ffff798c */ /* 0x0003e8000b000004 */
[----:B------:R1:W-:Y:S04]  /*2d70*/  ATOMS.OR RZ, [UR4+0x18], R0 ;  /* 0x00001800ffff798c */ /* 0x0003e8000b000004 */
[----:B------:R1:W-:Y:S01]  /*2d80*/  STS [UR37+0x160], R3 ;  /* 0x00016003ff007988 */ /* 0x0003e20008000825 */
[----:B------:R-:W-:Y:S05]  /*2d90*/  BRA `(.L_x_52) ;  /* 0x0000000000107947 */ /* 0x000fea0003800000 */
.L_x_51:
[----:B------:R-:W-:Y:S02]  /*2da0*/  MOV R0, 0xffffffff ;  /* 0xffffffff00007802 */ /* 0x000fe40000000f00 */
[----:B------:R-:W-:-:S03]  /*2db0*/  MOV R2, 0x2de0 ;  /* 0x00002de000027802 */ /* 0x000fc60000000f00 */
[----:B------:R1:W-:Y:S04]  /*2dc0*/  STS [UR37+0x160], R0 ;  /* 0x00016000ff007988 */ /* 0x0003e80008000825 */
[----:B-1-3-5:R-:W-:Y:S05]  /*2dd0*/  CALL.REL.NOINC `($__internal_1_$__cuda_sm10x_tcgen05_guardrail_trap_phase_invalid_during_alloc) ;  /* 0x0000006c009c7944 */ /* 0x02afea0003c00000 */
.L_x_52:
[----:B------:R-:W-:Y:S05]  /*2de0*/  WARPSYNC.ALL ;  /* 0x0000000000007948 */ /* 0x000fea0003800000 */
[----:B------:R-:W2:Y:S01]  /*2df0*/  S2UR UR5, SR_CgaCtaId ;  /* 0x00000000000579c3 */ /* 0x000ea20000008800 */
[----:B------:R-:W-:Y:S01]  /*2e00*/  UMOV UR4, 0x400 ;  /* 0x0000040000047882 */ /* 0x000fe20000000000 */
[----:B------:R-:W-:-:S06]  /*2e10*/  NOP ;  /* 0x0000000000007918 */ /* 0x000fcc0000000000 */
[----:B------:R-:W-:Y:S06]  /*2e20*/  BAR.ARV 0x6, 0xa0 ;  /* 0x0182800000007b1d */ /* 0x000fec0000002000 */
[----:B------:R-:W4:Y:S01]  /*2e30*/  LDCU UR7, c[0x0][0x38c] ;  /* 0x00007180ff0777ac */ /* 0x000f220008000800 */
[----:B------:R-:W-:Y:S01]  /*2e40*/  IMAD.MOV.U32 R11, RZ, RZ, 0x1 ;  /* 0x00000001ff0b7424 */ /* 0x000fe200078e00ff */
[----:B------:R-:W-:Y:S01]  /*2e50*/  CS2R R8, SRZ ;  /* 0x0000000000087805 */ /* 0x000fe2000001ff00 */
[----:B------:R-:W-:Y:S01]  /*2e60*/  IMAD.MOV.U32 R10, RZ, RZ, RZ ;  /* 0x000000ffff0a7224 */ /* 0x000fe200078e00ff */
[----:B------:R-:W3:Y:S01]  /*2e70*/  LDCU UR6, c[0x0][0x38c] ;  /* 0x00007180ff0677ac */ /* 0x000ee20008000800 */
[----:B------:R-:W-:Y:S01]  /*2e80*/  UMOV UR15, URZ ;  /* 0x000000ff000f7c82 */ /* 0x000fe20008000000 */
[----:B------:R-:W-:Y:S01]  /*2e90*/  UMOV UR14, URZ ;  /* 0x000000ff000e7c82 */ /* 0x000fe20008000000 */
[----:B--2---:R-:W-:Y:S01]  /*2ea0*/  ULEA UR5, UR5, UR4, 0x18 ;  /* 0x0000000405057291 */ /* 0x004fe2000f8ec0ff */
[----:B------:R-:W-:Y:S01]  /*2eb0*/  UMOV UR24, 0x0 ;  /* 0x0000000000187882 */ /* 0x000fe20000000000 */
[----:B------:R-:W-:-:S02]  /*2ec0*/  UMOV UR25, 0x8200490 ;  /* 0x0820049000197882 */ /* 0x000fc40000000000 */
[----:B------:R-:W-:Y:S02]  /*2ed0*/  UIADD3 UR10, UPT, UPT, UR5, 0x8400, URZ ;  /* 0x00008400050a7890 */ /* 0x000fe4000fffe0ff */
[----:B------:R-:W-:Y:S02]  /*2ee0*/  UIADD3 UR11, UPT, UPT, UR5, 0x20400, URZ ;  /* 0x00020400050b7890 */ /* 0x000fe4000fffe0ff */
[----:B----4-:R-:W-:Y:S01]  /*2ef0*/  UIADD3 UR7, UPT, UPT, UR7, 0x3f, URZ ;  /* 0x0000003f07077890 */ /* 0x010fe2000fffe0ff */
[----:B-1----:R-:W1:Y:S01]  /*2f00*/  LDS R0, [UR5+0x160] ;  /* 0x00016005ff007984 */ /* 0x002e620008000800 */
[----:B------:R-:W-:Y:S02]  /*2f10*/  USHF.R.U32.HI UR10, URZ, 0x4, UR10 ;  /* 0x00000004ff0a7899 */ /* 0x000fe4000801160a */
[----:B------:R-:W-:Y:S02]  /*2f20*/  USHF.R.S32.HI UR4, URZ, 0x1f, UR7 ;  /* 0x0000001fff047899 */ /* 0x000fe40008011407 */
[----:B------:R-:W-:-:S02]  /*2f30*/  USHF.R.U32.HI UR11, URZ, 0x4, UR11 ;  /* 0x00000004ff0b7899 */ /* 0x000fc4000801160b */
[----:B------:R-:W-:Y:S02]  /*2f40*/  ULEA.HI UR4, UR4, UR7, URZ, 0x6 ;  /* 0x0000000704047291 */ /* 0x000fe4000f8f30ff */
[----:B------:R-:W-:Y:S02]  /*2f50*/  ULOP3.LUT UR10, UR10, 0x3fff, URZ, 0xc0, !UPT ;  /* 0x00003fff0a0a7892 */ /* 0x000fe4000f8ec0ff */
[----:B------:R-:W-:Y:S02]  /*2f60*/  USHF.R.S32.HI UR4, URZ, 0x6, UR4 ;  /* 0x00000006ff047899 */ /* 0x000fe40008011404 */
[----:B------:R-:W-:Y:S02]  /*2f70*/  ULOP3.LUT UR11, UR11, 0x3fff, URZ, 0xc0, !UPT ;  /* 0x00003fff0b0b7892 */ /* 0x000fe4000f8ec0ff */
[----:B------:R-:W-:Y:S01]  /*2f80*/  UISETP.LT.AND UP0, UPT, UR4, 0x1, UPT ;  /* 0x000000010400788c */ /* 0x000fe2000bf01270 */
[----:B------:R-:W-:Y:S01]  /*2f90*/  UMOV UR22, 0x0 ;  /* 0x0000000000167882 */ /* 0x000fe20000000000 */
[----:B------:R-:W-:-:S02]  /*2fa0*/  UMOV UR23, 0x8200490 ;  /* 0x0820049000177882 */ /* 0x000fc40000000000 */
[----:B------:R-:W-:Y:S02]  /*2fb0*/  USEL UR9, UR4, 0x1, !UP0 ;  /* 0x0000000104097887 */ /* 0x000fe4000c000000 */
[----:B------:R-:W-:Y:S02]  /*2fc0*/  ULOP3.LUT UR10, UR10, 0x10000, URZ, 0xfc, !UPT ;  /* 0x000100000a0a7892 */ /* 0x000fe4000f8efcff */
[----:B------:R-:W-:Y:S02]  /*2fd0*/  ULOP3.LUT UR11, UR11, 0x10000, URZ, 0xfc, !UPT ;  /* 0x000100000b0b7892 */ /* 0x000fe4000f8efcff */
[----:B------:R-:W-:Y:S02]  /*2fe0*/  UIADD3 UR9, UPT, UPT, -UR9, URZ, URZ ;  /* 0x000000ff09097290 */ /* 0x000fe4000fffe1ff */
[----:B---3--:R-:W-:Y:S01]  /*2ff0*/  UISETP.GE.AND UP3, UPT, UR6, 0x1, UPT ;  /* 0x000000010600788c */ /* 0x008fe2000bf66270 */
[----:B------:R-:W-:Y:S01]  /*3000*/  UMOV UR20, 0x0 ;  /* 0x0000000000147882 */ /* 0x000fe20000000000 */
[----:B------:R-:W-:Y:S01]  /*3010*/  UMOV UR21, 0x8200490 ;  /* 0x0820049000157882 */ /* 0x000fe20000000000 */
[----:B------:R-:W-:Y:S01]  /*3020*/  UMOV UR18, 0x0 ;  /* 0x0000000000127882 */ /* 0x000fe20000000000 */
[----:B------:R-:W-:Y:S01]  /*3030*/  UMOV UR19, 0x8200490 ;  /* 0x0820049000137882 */ /* 0x000fe20000000000 */
[----:B-1----:R-:W-:-:S15]  /*3040*/  R2UR UR16, R0 ;  /* 0x00000000001072ca */ /* 0x002fde00000e0000 */
.L_x_61:
[----:B------:R-:W-:Y:S02]  /*3050*/  LEA R0, R10, UR5, 0x3 ;  /* 0x000000050a007c11 */ /* 0x000fe4000f8e18ff */
[----:B------:R-:W-:Y:S02]  /*3060*/  SHF.L.U32 R2, R9, 0x1f, RZ ;  /* 0x0000001f09027819 */ /* 0x000fe400000006ff */
[----:B------:R-:W-:Y:S01]  /*3070*/  PLOP3.LUT P0, PT, PT, PT, UP3, 0x80, 0x8 ;  /* 0x000000000008781c */ /* 0x000fe20003f0f038 */
[----:B------:R-:W-:Y:S01]  /*3080*/  VIADD R3, R0, 0xc0 ;  /* 0x000000c000037836 */ /* 0x000fe20000000000 */
[----:B-1----:R-:W1:Y:S02]  /*3090*/  SYNCS.PHASECHK.TRANS64.TRYWAIT P1, [R0+URZ+0xb0], R2 ;  /* 0x0000b002000075a7 */ /* 0x002e6400080211ff */
[----:B-1-3--:R-:W-:Y:S09]  /*30a0*/  @!P1 BRA `(.L_x_55) ;  /* 0x0000006000e89947 */ /* 0x00aff20003800000 */
.L_x_153:
[----:B------:R-:W-:Y:S01]  /*30b0*/  LEA R4, R10, UR5, 0x4 ;  /* 0x000000050a047c11 */ /* 0x000fe2000f8e20ff */
[----:B------:R-:W-:Y:S01]  /*30c0*/  @UP3 ULEA UR6, UR14, UR5, 0x3 ;  /* 0x000000050e063291 */ /* 0x000fe2000f8e18ff */
[----:B------:R-:W-:Y:S01]  /*30d0*/  PLOP3.LUT P2, PT, PT, PT, PT, 0x80, 0x8 ;  /* 0x000000000008781c */ /* 0x000fe20003f4f070 */
[----:B------:R-:W-:Y:S01]  /*30e0*/  ULEA UR7, UR15, UR5, 0x3 ;  /* 0x000000050f077291 */ /* 0x000fe2000f8e18ff */
[----:B------:R-:W-:Y:S01]  /*30f0*/  PRMT R3, RZ, 0x654, R3 ;  /* 0x00000654ff037816 */ /* 0x000fe20000000003 */
[----:B------:R-:W-:Y:S01]  /*3100*/  ULEA UR8, UR15, UR16, 0x7 ;  /* 0x000000100f087291 */ /* 0x000fe2000f8e38ff */
[----:B------:R-:W2:Y:S01]  /*3110*/  LDS.128 R4, [R4+0x140] ;  /* 0x0001400004047984 */ /* 0x000ea20000000c00 */
[----:B-1----:R-:W-:Y:S02]  /*3120*/  @P0 SHF.L.U32 R2, R8, 0x1f, RZ ;  /* 0x0000001f08020819 */ /* 0x002fe400000006ff */
[----:B------:R-:W-:Y:S01]  /*3130*/  SHF.L.U32 R0, R11, 0x1f, RZ ;  /* 0x0000001f0b007819 */ /* 0x000fe200000006ff */
[----:B------:R-:W-:Y:S01]  /*3140*/  @!PT LDS RZ, [RZ] ;  /* 0x00000000fffff984 */ /* 0x000fe20000000800 */
[----:B------:R-:W-:Y:S01]  /*3150*/  @!PT LDS RZ, [RZ] ;  /* 0x00000000fffff984 */ /* 0x000fe20000000800 */
[----:B------:R-:W-:Y:S01]  /*3160*/  @!PT LDS RZ, [RZ] ;  /* 0x00000000fffff984 */ /* 0x000fe20000000800 */
[----:B------:R-:W-:Y:S01]  /*3170*/  @!PT LDS RZ, [RZ] ;  /* 0x00000000fffff984 */ /* 0x000fe20000000800 */
[----:B------:R1:W-:Y:S06]  /*3180*/  MEMBAR.ALL.CTA ;  /* 0x0000000000007992 */ /* 0x0003ec0000008000 */
[----:B-1----:R-:W1:Y:S02]  /*3190*/  FENCE.VIEW.ASYNC.S ;  /* 0x00000000000073c6 */ /* 0x002e640000000000 */
[----:B-1----:R1:W-:Y:S01]  /*31a0*/  SYNCS.ARRIVE.TRANS64.RED.A1T0 RZ, [R3+URZ], RZ ;  /* 0x000000ff03ff79a7 */ /* 0x0023e200081004ff */
[----:B------:R1:W3:Y:S01]  /*31b0*/  @P0 SYNCS.PHASECHK.TRANS64.TRYWAIT P2, [UR6], R2 ;  /* 0x00000002ff0005a7 */ /* 0x0002e20008041106 */
[----:B--2---:R-:W-:Y:S01]  /*31c0*/  LOP3.LUT P1, RZ, R6, 0x1, RZ, 0xc0, !PT ;  /* 0x0000000106ff7812 */ /* 0x004fe2000782c0ff */
[----:B------:R-:W2:Y:S02]  /*31d0*/  SYNCS.PHASECHK.TRANS64.TRYWAIT P0, [UR7+0xf0], R0 ;  /* 0x0000f000ff0075a7 */ /* 0x000ea40008001107 */
[----:B-123--:R-:W-:Y:S10]  /*31e0*/  @!P0 BRA `(.L_x_56) ;  /* 0x0000006000ac8947 */ /* 0x00eff40003800000 */
.L_x_155:
[----:B------:R-:W-:Y:S01]  /*31f0*/  IADD3 R10, PT, PT, R10, 0x1, RZ ;  /* 0x000000010a0a7810 */ /* 0x000fe20007ffe0ff */
[----:B------:R-:W-:Y:S06]  /*3200*/  BRA.U !UP3, `(.L_x_57) ;  /* 0x000000010bc07547 */ /* 0x000fec000b800000 */
[----:B------:R-:W-:Y:S01]  /*3210*/  UPLOP3.LUT UP4, UPT, UPT, UPT, UPT, 0x40, 0x4 ;  /* 0x000000000004789c */ /* 0x000fe20003f8e870 */
[----:B------:R-:W-:Y:S01]  /*3220*/  UMOV UR13, UR9 ;  /* 0x00000009000d7c82 */ /* 0x000fe20008000000 */
[----:B------:R-:W-:Y:S01]  /*3230*/  UMOV UR12, UR4 ;  /* 0x00000004000c7c82 */ /* 0x000fe20008000000 */
[----:B------:R-:W-:-:S08]  /*3240*/  UMOV UR17, UR14 ;  /* 0x0000000e00117c82 */ /* 0x000fd00008000000 */
.L_x_60:
[----:B------:R-:W-:Y:S02]  /*3250*/  UIADD3 UR13, UPT, UPT, UR13, 0x1, URZ ;  /* 0x000000010d0d7890 */ /* 0x000fe4000fffe0ff */
[----:B--2---:R-:W-:Y:S02]  /*3260*/  ULEA UR6, UR17, UR5, 0x3 ;  /* 0x0000000511067291 */ /* 0x004fe4000f8e18ff */
[----:B------:R-:W-:Y:S01]  /*3270*/  UISETP.NE.AND UP0, UPT, UR13, URZ, UPT ;  /* 0x000000ff0d00728c */ /* 0x000fe2000bf05270 */
[----:B---3--:R-:W-:Y:S10]  /*3280*/  @P2 BRA `(.L_x_58) ;  /* 0x00000000000c2947 */ /* 0x008ff40003800000 */
[----:B-1----:R-:W-:Y:S04]  /*3290*/  SHF.L.U32 R2, R8, 0x1f, RZ ;  /* 0x0000001f08027819 */ /* 0x002fe800000006ff */
[----:B------:R-:W1:Y:S02]  /*32a0*/  SYNCS.PHASECHK.TRANS64.TRYWAIT P0, [UR6], R2 ;  /* 0x00000002ff0075a7 */ /* 0x000e640008001106 */
[----:B-1----:R-:W-:Y:S05]  /*32b0*/  @!P0 BRA `(.L_x_59) ;  /* 0x0000006000908947 */ /* 0x002fea0003800000 */
.L_x_58:
[----:B------:R-:W-:Y:S01]  /*32c0*/  UISETP.NE.AND UP1, UPT, UR12, 0x1, UPT ;  /* 0x000000010c00788c */ /* 0x000fe2000bf25270 */
[----:B------:R-:W-:Y:S01]  /*32d0*/  PLOP3.LUT P2, PT, PT, PT, PT, 0x80, 0x8 ;  /* 0x000000000008781c */ /* 0x000fe20003f4f070 */
[----:B------:R-:W-:Y:S02]  /*32e0*/  UIADD3 UR14, UPT, UPT, UR17, 0x1, URZ ;  /* 0x00000001110e7890 */ /* 0x000fe4000fffe0ff */
[----:B------:R-:W-:Y:S02]  /*32f0*/  ULEA UR28, UR17, UR11, 0xa ;  /* 0x0000000b111c7291 */ /* 0x000fe4000f8e50ff */
[----:B------:R-:W-:Y:S01]  /*3300*/  UISETP.NE.AND UP2, UPT, UR14, 0x6, UPT ;  /* 0x000000060e00788c */ /* 0x000fe2000bf45270 */
[----:B------:R-:W-:Y:S01]  /*3310*/  PLOP3.LUT P0, PT, PT, PT, UP1, 0x80, 0x8 ;  /* 0x000000000008781c */ /* 0x000fe20003f0f018 */
[----:B------:R-:W-:Y:S02]  /*3320*/  UIADD3 UR40, UPT, UPT, UR28, 0x2, URZ ;  /* 0x000000021c287890 */ /* 0x000fe4000fffe0ff */
[----:B------:R-:W-:Y:S02]  /*3330*/  USEL UR27, URZ, 0x1, UP2 ;  /* 0x00000001ff1b7887 */ /* 0x000fe40009000000 */
[----:B------:R-:W-:Y:S02]  /*3340*/  USEL UR14, UR14, URZ, UP2 ;  /* 0x000000ff0e0e7287 */ /* 0x000fe40009000000 */
[----:B------:R-:W-:Y:S02]  /*3350*/  UIADD3 UR36, UPT, UPT, UR28, 0x4, URZ ;  /* 0x000000041c247890 */ /* 0x000fe4000fffe0ff */
[----:B------:R-:W-:Y:S01]  /*3360*/  @UP1 ULEA UR26, UR14, UR5, 0x3 ;  /* 0x000000050e1a1291 */ /* 0x000fe2000f8e18ff */
[----:B------:R-:W-:Y:S01]  /*3370*/  LOP3.LUT R8, R8, UR27, RZ, 0x3c, !PT ;  /* 0x0000001b08087c12 */ /* 0x000fe2000f8e3cff */
[----:B------:R-:W-:Y:S02]  /*3380*/  UIADD3 UR32, UPT, UPT, UR28, 0x6, URZ ;  /* 0x000000061c207890 */ /* 0x000fe4000fffe0ff */
[----:B------:R-:W-:Y:S01]  /*3390*/  UIADD3 UR6, UPT, UPT, UR6, 0x30, URZ ;  /* 0x0000003006067890 */ /* 0x000fe2000fffe0ff */
[----:B-1----:R-:W-:Y:S01]  /*33a0*/  @P0 SHF.L.U32 R0, R8, 0x1f, RZ ;  /* 0x0000001f08000819 */ /* 0x002fe200000006ff */
[----:B------:R-:W-:Y:S01]  /*33b0*/  UIADD3 UR12, UPT, UPT, UR12, -0x1, URZ ;  /* 0xffffffff0c0c7890 */ /* 0x000fe2000fffe0ff */
[----:B------:R-:W-:Y:S02]  /*33c0*/  UMOV UR29, 0x40004040 ;  /* 0x40004040001d7882 */ /* 0x000fe40000000000 */
[----:B------:R2:W3:Y:S01]  /*33d0*/  @P0 SYNCS.PHASECHK.TRANS64.TRYWAIT P2, [UR26], R0 ;  /* 0x00000000ff0005a7 */ /* 0x0004e2000804111a */
[----:B------:R-:W-:Y:S01]  /*33e0*/  ULEA UR26, UR17, UR10, 0xa ;  /* 0x0000000a111a7291 */ /* 0x000fe2000f8e50ff */
[----:B------:R-:W-:Y:S01]  /*33f0*/  UMOV UR27, 0x40004040 ;  /* 0x40004040001b7882 */ /* 0x000fe20000000000 */
[----:B------:R-:W-:Y:S02]  /*3400*/  UMOV UR41, 0x40004040 ;  /* 0x4000404000297882 */ /* 0x000fe40000000000 */
[----:B------:R-:W-:Y:S02]  /*3410*/  UIADD3 UR38, UPT, UPT, UR26, 0x2, URZ ;  /* 0x000000021a267890 */ /* 0x000fe4000fffe0ff */
[----:B------:R-:W-:Y:S02]  /*3420*/  UIADD3 UR34, UPT, UPT, UR26, 0x4, URZ ;  /* 0x000000041a227890 */ /* 0x000fe4000fffe0ff */
[----:B------:R-:W-:Y:S01]  /*3430*/  UIADD3 UR30, UPT, UPT, UR26, 0x6, URZ ;  /* 0x000000061a1e7890 */ /* 0x000fe2000fffe0ff */
[----:B------:R2:W-:Y:S01]  /*3440*/  UTCHMMA gdesc[UR26], gdesc[UR28], tmem[UR8], tmem[UR24], idesc[UR25], UP4 ;  /* 0x00ff181c1a0075ea */ /* 0x0005e2000a000008 */
[----:B------:R-:W-:Y:S01]  /*3450*/  UPLOP3.LUT UP4, UPT, UPT, UPT, UPT, 0x80, 0x8 ;  /* 0x000000000008789c */ /* 0x000fe20003f8f070 */
[----:B------:R-:W-:Y:S01]  /*3460*/  UMOV UR39, 0x40004040 ;  /* 0x4000404000277882 */ /* 0x000fe20000000000 */
[----:B------:R-:W-:Y:S01]  /*3470*/  UMOV UR37, 0x40004040 ;  /* 0x4000404000257882 */ /* 0x000fe20000000000 */
[----:B------:R2:W-:Y:S01]  /*3480*/  UTCHMMA gdesc[UR38], gdesc[UR40], tmem[UR8], tmem[UR22], idesc[UR23], UPT ;  /* 0x00ff1628260075ea */ /* 0x0005e2000b800008 */
[----:B------:R-:W-:Y:S01]  /*3490*/  UMOV UR35, 0x40004040 ;  /* 0x4000404000237882 */ /* 0x000fe20000000000 */
[----:B------:R-:W-:Y:S01]  /*34a0*/  UMOV UR33, 0x40004040 ;  /* 0x4000404000217882 */ /* 0x000fe20000000000 */
[----:B------:R-:W-:Y:S01]  /*34b0*/  UMOV UR31, 0x40004040 ;  /* 0x40004040001f7882 */ /* 0x000fe20000000000 */
[----:B------:R2:W-:Y:S01]  /*34c0*/  UTCHMMA gdesc[UR34], gdesc[UR36], tmem[UR8], tmem[UR20], idesc[UR21], UPT ;  /* 0x00ff1424220075ea */ /* 0x0005e2000b800008 */
[----:B------:R2:W-:Y:S01]  /*34d0*/  UTCHMMA gdesc[UR30], gdesc[UR32], tmem[UR8], tmem[UR18], idesc[UR19], UPT ;  /* 0x00ff12201e0075ea */ /* 0x0005e2000b800008 */
[----:B------:R2:W-:Y:S01]  /*34e0*/  UTCBAR [UR6], URZ ;  /* 0x000000ff060073e9 */ /* 0x0005e200080000ff */
[----:B------:R-:W-:Y:S01]  /*34f0*/  UMOV UR17, UR14 ;  /* 0x0000000e00117c82 */ /* 0x000fe20008000000 */
[----:B------:R-:W-:Y:S05]  /*3500*/  BRA.U UP0, `(.L_x_60) ;  /* 0xfffffffd00507547 */ /* 0x000fea000b83ffff */
.L_x_57:
[----:B------:R-:W-:Y:S01]  /*3510*/  UIADD3 UR15, UPT, UPT, UR15, 0x1, URZ ;  /* 0x000000010f0f7890 */ /* 0x000fe2000fffe0ff */
[C---:B------:R-:W-:Y:S01]  /*3520*/  ISETP.NE.AND P0, PT, R10.reuse, 0x2, PT ;  /* 0x000000020a00780c */ /* 0x040fe20003f05270 */
[----:B------:R-:W-:Y:S02]  /*3530*/  UIADD3 UR7, UPT, UPT, UR7, 0xd0, URZ ;  /* 0x000000d007077890 */ /* 0x000fe4000fffe0ff */
[----:B------:R-:W-:Y:S01]  /*3540*/  UISETP.NE.AND UP0, UPT, UR15, 0x4, UPT ;  /* 0x000000040f00788c */ /* 0x000fe2000bf05270 */
[----:B-12---:R-:W-:Y:S02]  /*3550*/  SEL R0, RZ, 0x1, P0 ;  /* 0x00000001ff007807 */ /* 0x006fe40000000000 */
[----:B------:R-:W-:Y:S01]  /*3560*/  SEL R10, R10, RZ, P0 ;  /* 0x000000ff0a0a7207 */ /* 0x000fe20000000000 */
[----:B------:R-:W-:Y:S01]  /*3570*/  USEL UR6, URZ, 0x1, UP0 ;  /* 0x00000001ff067887 */ /* 0x000fe20008000000 */
[----:B------:R-:W-:Y:S01]  /*3580*/  LOP3.LUT R9, R9, R0, RZ, 0x3c, !PT ;  /* 0x0000000009097212 */ /* 0x000fe200078e3cff */
[----:B------:R-:W-:Y:S01]  /*3590*/  USEL UR15, UR15, URZ, UP0 ;  /* 0x000000ff0f0f7287 */ /* 0x000fe20008000000 */
[----:B------:R1:W-:Y:S03]  /*35a0*/  UTCBAR [UR7], URZ ;  /* 0x000000ff070073e9 */ /* 0x0003e600080000ff */
[----:B------:R-:W-:Y:S01]  /*35b0*/  LOP3.LUT R11, R11, UR6, RZ, 0x3c, !PT ;  /* 0x000000060b0b7c12 */ /* 0x000fe2000f8e3cff */
[----:B------:R-:W-:Y:S07]  /*35c0*/  @P1 BRA `(.L_x_61) ;  /* 0xfffffff800a01947 */ /* 0x000fee000383ffff */
[----:B------:R-:W2:Y:S01]  /*35d0*/  S2UR UR4, SR_CgaCtaId ;  /* 0x00000000000479c3 */ /* 0x000ea20000008800 */
[----:B------:R-:W-:Y:S01]  /*35e0*/  ELECT P0, URZ, PT ;  /* 0x0000000000ff782f */ /* 0x000fe20003800000 */
[----:B------:R-:W-:Y:S01]  /*35f0*/  IMAD.MOV.U32 R0, RZ, RZ, 0x1 ;  /* 0x00000001ff007424 */ /* 0x000fe200078e00ff */
[----:B------:R-:W-:Y:S01]  /*3600*/  UIADD3 UR5, UPT, UPT, UR5, 0xf0, URZ ;  /* 0x000000f005057890 */ /* 0x000fe2000fffe0ff */
[----:B------:R-:W-:Y:S01]  /*3610*/  SHF.L.U32 R2, R11, 0x1f, RZ ;  /* 0x0000001f0b027819 */ /* 0x000fe200000006ff */
[----:B------:R-:W-:-:S03]  /*3620*/  UMOV UR6, 0x40 ;  /* 0x0000004000067882 */ /* 0x000fc60000000000 */
[----:B------:R-:W-:Y:S01]  /*3630*/  UVIRTCOUNT.DEALLOC.SMPOOL 0x80 ;  /* 0x000000800000784c */ /* 0x000fe20000000000 */
[----:B--2---:R-:W-:Y:S02]  /*3640*/  ULEA UR4, UR4, UR6, 0x18 ;  /* 0x0000000604047291 */ /* 0x004fe4000f8ec0ff */
[----:B------:R-:W-:-:S07]  /*3650*/  ULEA UR6, UR15, UR5, 0x3 ;  /* 0x000000050f067291 */ /* 0x000fce000f8e18ff */
[----:B------:R2:W-:Y:S02]  /*3660*/  @P0 STS.U8 [UR4+0x1c], R0 ;  /* 0x00001c00ff000988 */ /* 0x0005e40008000004 */
[----:B------:R-:W4:Y:S02]  /*3670*/  SYNCS.PHASECHK.TRANS64.TRYWAIT P0, [UR6], R2 ;  /* 0x00000002ff0075a7 */ /* 0x000f240008001106 */
[----:B--2-4-:R-:W-:Y:S05]  /*3680*/  @!P0 BRA `(.L_x_62) ;  /* 0x0000005c00b48947 */ /* 0x014fea0003800000 */
.L_x_158:
[----:B-1----:R-:W-:-:S04]  /*3690*/  UIADD3 UR7, UPT, UPT, UR15, 0x1, URZ ;  /* 0x000000010f077890 */ /* 0x002fc8000fffe0ff */
[----:B------:R-:W-:-:S04]  /*36a0*/  UISETP.NE.AND UP0, UPT, UR7, 0x4, UPT ;  /* 0x000000040700788c */ /* 0x000fc8000bf05270 */
[----:B------:R-:W-:Y:S02]  /*36b0*/  USEL UR8, URZ, 0x1, UP0 ;  /* 0x00000001ff087887 */ /* 0x000fe40008000000 */
[----:B------:R-:W-:-:S04]  /*36c0*/  USEL UR7, UR7, URZ, UP0 ;  /* 0x000000ff07077287 */ /* 0x000fc80008000000 */
[----:B------:R-:W-:Y:S01]  /*36d0*/  ULEA UR6, UR7, UR5, 0x3 ;  /* 0x0000000507067291 */ /* 0x000fe2000f8e18ff */
[----:B--2---:R-:W-:-:S04]  /*36e0*/  LOP3.LUT R2, R11, UR8, RZ, 0x3c, !PT ;  /* 0x000000080b027c12 */ /* 0x004fc8000f8e3cff */
[----:B------:R-:W-:-:S04]  /*36f0*/  SHF.L.U32 R3, R2, 0x1f, RZ ;  /* 0x0000001f02037819 */ /* 0x000fc800000006ff */
[----:B------:R-:W1:Y:S02]  /*3700*/  SYNCS.PHASECHK.TRANS64.TRYWAIT P0, [UR6], R3 ;  /* 0x00000003ff0075a7 */ /* 0x000e640008001106 */
[----:B-1----:R-:W-:Y:S05]  /*3710*/  @!P0 BRA `(.L_x_63) ;  /* 0x0000005c00a88947 */ /* 0x002fea0003800000 */
.L_x_160:
        /* <DEDUP_REMOVED lines=9> */
.L_x_162:
[----:B------:R-:W-:-:S04]  /*37b0*/  UIADD3 UR7, UPT, UPT, UR7, 0x1, URZ ;  /* 0x0000000107077890 */ /* 0x000fc8000fffe0ff */
[----:B------:R-:W-:-:S04]  /*37c0*/  UISETP.NE.AND UP0, UPT, UR7, 0x4, UPT ;  /* 0x000000040700788c */ /* 0x000fc8000bf05270 */
[----:B------:R-:W-:Y:S02]  /*37d0*/  USEL UR6, URZ, 0x1, UP0 ;  /* 0x00000001ff067887 */ /* 0x000fe40008000000 */
[----:B------:R-:W-:-:S04]  /*37e0*/  USEL UR7, UR7, URZ, UP0 ;  /* 0x000000ff07077287 */ /* 0x000fc80008000000 */
[----:B------:R-:W-:Y:S01]  /*37f0*/  ULEA UR7, UR7, UR5, 0x3 ;  /* 0x0000000507077291 */ /* 0x000fe2000f8e18ff */
[----:B------:R-:W-:-:S04]  /*3800*/  LOP3.LUT R2, R2, UR6, RZ, 0x3c, !PT ;  /* 0x0000000602027c12 */ /* 0x000fc8000f8e3cff */
[----:B------:R-:W-:-:S04]  /*3810*/  SHF.L.U32 R2, R2, 0x1f, RZ ;  /* 0x0000001f02027819 */ /* 0x000fc800000006ff */
[----:B------:R-:W2:Y:S02]  /*3820*/  SYNCS.PHASECHK.TRANS64.TRYWAIT P0, [UR7], R2 ;  /* 0x00000002ff0075a7 */ /* 0x000ea40008001107 */
[----:B--2---:R-:W-:Y:S05]  /*3830*/  @!P0 BRA `(.L_x_65) ;  /* 0x0000005c00908947 */ /* 0x004fea0003800000 */
.L_x_164:
[----:B------:R-:W-:Y:S01]  /*3840*/  NOP ;  /* 0x0000000000007918 */ /* 0x000fe20000000000 */
[----:B-1----:R-:W1:Y:S01]  /*3850*/  LDS R0, [UR4+0x14] ;  /* 0x00001404ff007984 */ /* 0x002e620008000800 */
[----:B------:R-:W-:Y:S01]  /*3860*/  ULOP3.LUT UR6, UR16, 0xffff, URZ, 0xc0, !UPT ;  /* 0x0000ffff10067892 */ /* 0x000fe2000f8ec0ff */
[----:B------:R-:W-:Y:S01]  /*3870*/  UMOV UR8, 0xffff ;  /* 0x0000ffff00087882 */ /* 0x000fe20000000000 */
[----:B------:R-:W-:Y:S02]  /*3880*/  UMOV UR5, 0x1 ;  /* 0x0000000100057882 */ /* 0x000fe40000000000 */
[----:B------:R-:W-:-:S04]  /*3890*/  USHF.R.U32.HI UR6, URZ, 0x5, UR6 ;  /* 0x00000005ff067899 */ /* 0x000fc80008011606 */
[----:B------:R-:W-:Y:S02]  /*38a0*/  USHF.L.U32 UR8, UR8, UR6, URZ ;  /* 0x0000000608087299 */ /* 0x000fe400080006ff */
[----:B------:R-:W-:-:S04]  /*38b0*/  USHF.L.U32 UR5, UR5, UR6, URZ ;  /* 0x0000000605057299 */ /* 0x000fc800080006ff */
[----:B-1----:R-:W-:-:S04]  /*38c0*/  LOP3.LUT R0, R0, UR8, RZ, 0xc0, !PT ;  /* 0x0000000800007c12 */ /* 0x002fc8000f8ec0ff */
[----:B------:R-:W-:-:S13]  /*38d0*/  ISETP.NE.AND P0, PT, R0, UR8, PT ;  /* 0x0000000800007c0c */ /* 0x000fda000bf05270 */
[----:B------:R-:W-:Y:S05]  /*38e0*/  @P0 BRA `(.L_x_66) ;  /* 0x0000000000580947 */ /* 0x000fea0003800000 */
[----:B------:R-:W1:Y:S02]  /*38f0*/  LDS R0, [UR4+0x18] ;  /* 0x00001804ff007984 */ /* 0x000e640008000800 */
[----:B-1----:R-:W-:-:S04]  /*3900*/  LOP3.LUT R0, R0, UR5, RZ, 0xc0, !PT ;  /* 0x0000000500007c12 */ /* 0x002fc8000f8ec0ff */
[----:B------:R-:W-:-:S13]  /*3910*/  ISETP.NE.AND P0, PT, R0, UR5, PT ;  /* 0x0000000500007c0c */ /* 0x000fda000bf05270 */
[----:B------:R-:W-:Y:S05]  /*3920*/  @P0 BRA `(.L_x_67) ;  /* 0x00000000003c0947 */ /* 0x000fea0003800000 */
[----:B------:R-:W1:Y:S01]  /*3930*/  S2R R2, SR_LANEID ;  /* 0x0000000000027919 */ /* 0x000e620000000000 */
[----:B------:R-:W-:Y:S01]  /*3940*/  ULOP3.LUT UR8, URZ, UR8, URZ, 0x33, !UPT ;  /* 0x00000008ff087292 */ /* 0x000fe2000f8e33ff */
[----:B------:R-:W-:Y:S02]  /*3950*/  VOTEU.ANY UR7, UPT, PT ;  /* 0x0000000000077886 */ /* 0x000fe400038e0100 */
[----:B------:R-:W-:-:S03]  /*3960*/  UFLO.U32 UR7, UR7 ;  /* 0x00000007000772bd */ /* 0x000fc600080e0000 */
[----:B------:R-:W-:-:S04]  /*3970*/  IMAD.U32 R0, RZ, RZ, UR8 ;  /* 0x00000008ff007e24 */ /* 0x000fc8000f8e00ff */
[----:B------:R2:W4:Y:S02]  /*3980*/  REDUX UR6, R0 ;  /* 0x00000000000673c4 */ /* 0x0005240000000000 */
[----:B------:R1:W-:Y:S02]  /*3990*/  UTCATOMSWS.AND URZ, UR8 ;  /* 0x0000000800ff79e3 */ /* 0x0003e40008000000 */
[----:B-1----:R-:W-:Y:S02]  /*39a0*/  ISETP.EQ.U32.AND P0, PT, R2, UR7, PT ;  /* 0x0000000702007c0c */ /* 0x002fe4000bf02070 */
[----:B--2---:R-:W-:Y:S02]  /*39b0*/  LOP3.LUT R0, RZ, UR5, RZ, 0x33, !PT ;  /* 0x00000005ff007c12 */ /* 0x004fe4000f8e33ff */
[----:B----4-:R-:W-:Y:S02]  /*39c0*/  MOV R2, UR6 ;  /* 0x0000000600027c02 */ /* 0x010fe40008000f00 */
[----:B------:R-:W1:Y:S07]  /*39d0*/  REDUX UR5, R0 ;  /* 0x00000000000573c4 */ /* 0x000e6e0000000000 */
[----:B------:R2:W-:Y:S01]  /*39e0*/  @P0 ATOMS.AND RZ, [UR4+0x14], R2 ;  /* 0x00001402ffff098c */ /* 0x0005e2000a800004 */
[----:B-1----:R-:W-:-:S05]  /*39f0*/  IMAD.U32 R0, RZ, RZ, UR5 ;  /* 0x00000005ff007e24 */ /* 0x002fca000f8e00ff */
[----:B------:R2:W-:Y:S01]  /*3a00*/  @P0 ATOMS.AND RZ, [UR4+0x18], R0 ;  /* 0x00001800ffff098c */ /* 0x0005e2000a800004 */
[----:B------:R-:W-:Y:S05]  /*3a10*/  BRA `(.L_x_68) ;  /* 0x0000000000147947 */ /* 0x000fea0003800000 */
.L_x_67:
[----:B------:R-:W-:Y:S02]  /*3a20*/  MOV R2, 0x3a40 ;  /* 0x00003a4000027802 */ /* 0x000fe40000000f00 */
[----:B---3-5:R-:W-:Y:S05]  /*3a30*/  CALL.REL.NOINC `($__internal_0_$__cuda_sm10x_tcgen05_guardrail_trap_col_being_dealloced_not_returned_by_alloc) ;  /* 0x0000006000787944 */ /* 0x028fea0003c00000 */
[----:B------:R-:W-:Y:S05]  /*3a40*/  BRA `(.L_x_68) ;  /* 0x0000000000087947 */ /* 0x000fea0003800000 */
.L_x_66:
[----:B------:R-:W-:Y:S02]  /*3a50*/  MOV R2, 0x3a70 ;  /* 0x00003a7000027802 */ /* 0x000fe40000000f00 */
[----:B---3-5:R-:W-:Y:S05]  /*3a60*/  CALL.REL.NOINC `($__internal_2_$__cuda_sm10x_tcgen05_guardrail_trap_unallocated_columns_being_dealloced) ;  /* 0x0000006000847944 */ /* 0x028fea0003c00000 */
.L_x_68:
[----:B------:R-:W-:Y:S01]  /*3a70*/  NOP ;  /* 0x0000000000007918 */ /* 0x000fe20000000000 */
[----:B------:R-:W-:Y:S05]  /*3a80*/  EXIT ;  /* 0x000000000000794d */ /* 0x000fea0003800000 */
.L_x_50:
[----:B------:R-:W-:-:S09]  /*3a90*/  UISETP.NE.OR UP1, UPT, UR8, 0x3, !UP1 ;  /* 0x000000030800788c */ /* 0x000fd2000cf25670 */
[----:B------:R-:W-:Y:S05]  /*3aa0*/  BRA.U UP1, `(.L_x_69) ;  /* 0x0000001101107547 */ /* 0x000fea000b800000 */
[----:B------:R-:W1:Y:S01]  /*3ab0*/  LDCU.64 UR6, c[0x0][0x888] ;  /* 0x00011100ff0677ac */ /* 0x000e620008000a00 */
[----:B------:R-:W2:Y:S01]  /*3ac0*/  LDC R0, c[0x0][0xb30] ;  /* 0x0002cc00ff007b82 */ /* 0x000ea20000000800 */
[----:B------:R-:W-:Y:S02]  /*3ad0*/  HFMA2 R27, -RZ, RZ, 0, 0 ;  /* 0x00000000ff1b7431 */ /* 0x000fe400000001ff */
[----:B------:R-:W-:Y:S01]  /*3ae0*/  IMAD.MOV.U32 R29, RZ, RZ, 0x1 ;  /* 0x00000001ff1d7424 */ /* 0x000fe200078e00ff */
[----:B------:R-:W4:Y:S01]  /*3af0*/  LDCU.64 UR4, c[0x0][0x890] ;  /* 0x00011200ff0477ac */ /* 0x000f220008000a00 */
[----:B------:R-:W-:Y:S01]  /*3b00*/  IMAD.MOV.U32 R28, RZ, RZ, RZ ;  /* 0x000000ffff1c7224 */ /* 0x000fe200078e00ff */
[----:B------:R-:W-:Y:S01]  /*3b10*/  MOV R25, 0x2000 ;  /* 0x0000200000197802 */ /* 0x000fe20000000f00 */
[----:B------:R-:W-:Y:S01]  /*3b20*/  UPLOP3.LUT UP0, UPT, UPT, UPT, UPT, 0x40, 0x4 ;  /* 0x000000000004789c */ /* 0x000fe20003f0e870 */
[----:B------:R-:W3:Y:S08]  /*3b30*/  LDC R24, c[0x0][0x370] ;  /* 0x0000dc00ff187b82 */ /* 0x000ef00000000800 */
[----:B------:R-:W3:Y:S01]  /*3b40*/  LDC R5, c[0x0][0xb0c] ;  /* 0x0002c300ff057b82 */ /* 0x000ee20000000800 */
[----:B-1----:R-:W-:-:S03]  /*3b50*/  UISETP.NE.U32.AND UP1, UPT, UR6, URZ, UPT ;  /* 0x000000ff0600728c */ /* 0x002fc6000bf25070 */
[----:B------:R-:W-:Y:S01]  /*3b60*/  UMOV UR6, 0x400 ;  /* 0x0000040000067882 */ /* 0x000fe20000000000 */
[----:B------:R-:W-:Y:S02]  /*3b70*/  UISETP.NE.AND.EX UP1, UPT, UR7, URZ, UPT, UP1 ;  /* 0x000000ff0700728c */ /* 0x000fe4000bf25310 */
[----:B------:R-:W-:Y:S01]  /*3b80*/  ULEA UR6, UR37, UR6, 0x18 ;  /* 0x0000000625067291 */ /* 0x000fe2000f8ec0ff */
[----:B------:R-:W1:Y:S01]  /*3b90*/  LDC R18, c[0x0][0xb20] ;  /* 0x0002c800ff127b82 */ /* 0x000e620000000800 */
[----:B----4-:R-:W-:Y:S01]  /*3ba0*/  UISETP.NE.U32.AND UP2, UPT, UR4, URZ, UPT ;  /* 0x000000ff0400728c */ /* 0x010fe2000bf45070 */
[----:B--2---:R-:W-:Y:S01]  /*3bb0*/  ISETP.NE.AND P1, PT, R0, 0x1, PT ;  /* 0x000000010000780c */ /* 0x004fe20003f25270 */
[----:B------:R-:W-:Y:S02]  /*3bc0*/  UIADD3 UR7, UPT, UPT, UR6, 0x78, URZ ;  /* 0x0000007806077890 */ /* 0x000fe4000fffe0ff */
[----:B------:R-:W-:Y:S02]  /*3bd0*/  UIADD3 UR33, UPT, UPT, UR6, 0x60, URZ ;  /* 0x0000006006217890 */ /* 0x000fe4000fffe0ff */
[----:B------:R-:W-:Y:S01]  /*3be0*/  UIADD3 UR25, UPT, UPT, UR6, 0x68, URZ ;  /* 0x0000006806197890 */ /* 0x000fe2000fffe0ff */
[----:B------:R-:W2:Y:S01]  /*3bf0*/  LDC.64 R30, c[0x0][0x348] ;  /* 0x0000d200ff1e7b82 */ /* 0x000ea20000000a00 */
[----:B------:R-:W-:-:S02]  /*3c00*/  UIADD3 UR17, UPT, UPT, UR6, 0x70, URZ ;  /* 0x0000007006117890 */ /* 0x000fc4000fffe0ff */
[----:B------:R-:W-:Y:S02]  /*3c10*/  UPRMT UR7, UR37, 0x654, UR7 ;  /* 0x0000065425077896 */ /* 0x000fe40008000007 */
[----:B------:R-:W-:-:S03]  /*3c20*/  UISETP.NE.AND.EX UP2, UPT, UR5, URZ, UPT, UP2 ;  /* 0x000000ff0500728c */ /* 0x000fc6000bf45320 */
[----:B------:R-:W4:Y:S08]  /*3c30*/  LDC.64 R16, c[0x0][0xb10] ;  /* 0x0002c400ff107b82 */ /* 0x000f300000000a00 */
[----:B------:R-:W1:Y:S08]  /*3c40*/  LDC.64 R8, c[0x0][0xb18] ;  /* 0x0002c600ff087b82 */ /* 0x000e700000000a00 */
[----:B------:R-:W1:Y:S08]  /*3c50*/  LDC.64 R6, c[0x0][0xb28] ;  /* 0x0002ca00ff067b82 */ /* 0x000e700000000a00 */
[----:B---3--:R-:W1:Y:S02]  /*3c60*/  LDC R19, c[0x0][0x374] ;  /* 0x0000dd00ff137b82 */ /* 0x008e640000000800 */
.L_x_80:
[C---:B------:R-:W-:Y:S02]  /*3c70*/  LEA R0, R28.reuse, UR6, 0x3 ;  /* 0x000000061c007c11 */ /* 0x040fe4000f8e18ff */
[----:B------:R-:W-:Y:S02]  /*3c80*/  SHF.L.U32 R2, R27, 0x1f, RZ ;  /* 0x0000001f1b027819 */ /* 0x000fe400000006ff */
[----:B------:R-:W-:Y:S02]  /*3c90*/  LEA R20, R28, UR6, 0x4 ;  /* 0x000000061c147c11 */ /* 0x000fe4000f8e20ff */
[----:B---3--:R-:W3:Y:S02]  /*3ca0*/  SYNCS.PHASECHK.TRANS64.TRYWAIT P0, [R0+URZ+0xb0], R2 ;  /* 0x0000b002000075a7 */ /* 0x008ee400080011ff */
[----:B---3--:R-:W-:Y:S05]  /*3cb0*/  @!P0 BRA `(.L_x_70) ;  /* 0x0000005800888947 */ /* 0x008fea0003800000 */
.L_x_165:
[----:B------:R-:W-:Y:S01]  /*3cc0*/  ISETP.GE.AND P0, PT, R40, 0x1, PT ;  /* 0x000000012800780c */ /* 0x000fe20003f06270 */
[----:B------:R-:W1:Y:S01]  /*3cd0*/  LDS.128 R20, [R20+0x140] ;  /* 0x0001400014147984 */ /* 0x000e620000000c00 */
[----:B---3--:R-:W-:Y:S01]  /*3ce0*/  VIADD R0, R0, 0xc0 ;  /* 0x000000c000007836 */ /* 0x008fe20000000000 */
[----:B------:R-:W-:Y:S01]  /*3cf0*/  @!PT LDS RZ, [RZ] ;  /* 0x00000000fffff984 */ /* 0x000fe20000000800 */
[----:B------:R-:W-:Y:S01]  /*3d00*/  @!PT LDS RZ, [RZ] ;  /* 0x00000000fffff984 */ /* 0x000fe20000000800 */
[----:B------:R-:W-:Y:S01]  /*3d10*/  @!PT LDS RZ, [RZ] ;  /* 0x00000000fffff984 */ /* 0x000fe20000000800 */
[----:B------:R-:W-:Y:S01]  /*3d20*/  @!PT LDS RZ, [RZ] ;  /* 0x00000000fffff984 */ /* 0x000fe20000000800 */
[----:B------:R3:W-:Y:S06]  /*3d30*/  MEMBAR.ALL.CTA ;  /* 0x0000000000007992 */ /* 0x0007ec0000008000 */
[----:B---3--:R-:W3:Y:S01]  /*3d40*/  FENCE.VIEW.ASYNC.S ;  /* 0x00000000000073c6 */ /* 0x008ee20000000000 */
[----:B------:R-:W-:Y:S04]  /*3d50*/  PRMT R0, RZ, 0x654, R0 ;  /* 0x00000654ff007816 */ /* 0x000fe80000000000 */
[----:B---3--:R3:W-:Y:S01]  /*3d60*/  SYNCS.ARRIVE.TRANS64.RED.A1T0 RZ, [R0+URZ], RZ ;  /* 0x000000ff00ff79a7 */ /* 0x0087e200081004ff */
[----:B-1----:R-:W-:Y:S11]  /*3d70*/  LOP3.LUT P3, RZ, R22, 0x1, RZ, 0xc0, !PT ;  /* 0x0000000116ff7812 */ /* 0x002ff6000786c0ff */
[----:B------:R-:W-:Y:S02]  /*3d80*/  @!UPT UIADD3 URZ, UPT, UPT, URZ, URZ, URZ ;  /* 0x000000fffffff290 */ /* 0x000fe4000fffe0ff */
[----:B------:R-:W-:Y:S02]  /*3d90*/  @P3 MOV R13, R20 ;  /* 0x00000014000d3202 */ /* 0x000fe40000000f00 */
[----:B------:R-:W-:Y:S01]  /*3da0*/  @P3 LOP3.LUT R12, R21, 0xffff, RZ, 0xc0, !PT ;  /* 0x0000ffff150c3812 */ /* 0x000fe200078ec0ff */
[----:B---3--:R-:W-:Y:S06]  /*3db0*/  @!P0 BRA `(.L_x_71) ;  /* 0x0000000000a48947 */ /* 0x008fec0003800000 */
[-C--:B------:R-:W-:Y:S01]  /*3dc0*/  IMAD.HI.U32 R0, R19, R9.reuse, RZ ;  /* 0x0000000913007227 */ /* 0x080fe200078e00ff */
[----:B------:R-:W-:Y:S02]  /*3dd0*/  ISETP.NE.AND P0, PT, R8, 0x1, PT ;  /* 0x000000010800780c */ /* 0x000fe40003f05270 */
[----:B------:R-:W-:Y:S01]  /*3de0*/  ISETP.NE.AND P2, PT, R40, 0x1, PT ;  /* 0x000000012800780c */ /* 0x000fe20003f45270 */
[----:B----4-:R-:W-:Y:S01]  /*3df0*/  IMAD.HI.U32 R11, R24, R16, RZ ;  /* 0x00000010180b7227 */ /* 0x010fe200078e00ff */
[----:B------:R-:W-:Y:S02]  /*3e00*/  SHF.R.U32.HI R0, RZ, R18, R0 ;  /* 0x00000012ff007219 */ /* 0x000fe40000011600 */
[----:B------:R-:W-:Y:S01]  /*3e10*/  ISETP.NE.AND P4, PT, R5, 0x1, PT ;  /* 0x000000010500780c */ /* 0x000fe20003f85270 */
[----:B------:R-:W-:Y:S01]  /*3e20*/  IMAD.HI.U32 R15, R12, R9, RZ ;  /* 0x000000090c0f7227 */ /* 0x000fe200078e00ff */
[----:B------:R-:W-:Y:S02]  /*3e30*/  SHF.R.U32.HI R11, RZ, R17, R11 ;  /* 0x00000011ff0b7219 */ /* 0x000fe4000001160b */
[----:B------:R-:W-:Y:S01]  /*3e40*/  SEL R0, R19, R0, !P0 ;  /* 0x0000000013007207 */ /* 0x000fe20004000000 */
[----:B------:R-:W-:Y:S01]  /*3e50*/  IMAD.HI.U32 R14, R13, R16, RZ ;  /* 0x000000100d0e7227 */ /* 0x000fe200078e00ff */
[----:B------:R-:W-:Y:S03]  /*3e60*/  SEL R11, R24, R11, !P4 ;  /* 0x0000000b180b7207 */ /* 0x000fe60006000000 */
[-C--:B------:R-:W-:Y:S01]  /*3e70*/  IMAD.HI.U32 R10, R0, R6.reuse, RZ ;  /* 0x00000006000a7227 */ /* 0x080fe200078e00ff */
[----:B------:R-:W-:Y:S03]  /*3e80*/  SHF.R.U32.HI R14, RZ, R17, R14 ;  /* 0x00000011ff0e7219 */ /* 0x000fe6000001160e */
[----:B------:R-:W-:Y:S01]  /*3e90*/  IMAD.HI.U32 R2, R11, R6, RZ ;  /* 0x000000060b027227 */ /* 0x000fe200078e00ff */
[-C--:B------:R-:W-:Y:S02]  /*3ea0*/  @P2 SHF.R.U32.HI R0, RZ, R7.reuse, R10 ;  /* 0x00000007ff002219 */ /* 0x080fe4000001160a */
[----:B------:R-:W-:Y:S02]  /*3eb0*/  SHF.R.U32.HI R10, RZ, R18, R15 ;  /* 0x00000012ff0a7219 */ /* 0x000fe4000001160f */
[----:B------:R-:W-:Y:S01]  /*3ec0*/  @P2 SHF.R.U32.HI R11, RZ, R7, R2 ;  /* 0x00000007ff0b2219 */ /* 0x000fe20000011602 */
[----:B------:R-:W-:Y:S01]  /*3ed0*/  IMAD R0, R40, R0, RZ ;  /* 0x0000000028007224 */ /* 0x000fe200078e02ff */
[----:B------:R-:W-:Y:S02]  /*3ee0*/  SEL R10, R12, R10, !P0 ;  /* 0x0000000a0c0a7207 */ /* 0x000fe40004000000 */
[----:B------:R-:W-:Y:S01]  /*3ef0*/  SEL R2, R13, R14, !P4 ;  /* 0x0000000e0d027207 */ /* 0x000fe20006000000 */
[----:B------:R-:W-:Y:S01]  /*3f00*/  IMAD R14, R40, R11, RZ ;  /* 0x0000000b280e7224 */ /* 0x000fe200078e02ff */
[C---:B------:R-:W-:Y:S01]  /*3f10*/  ISETP.GE.AND P0, PT, R10.reuse, R0, PT ;  /* 0x000000000a00720c */ /* 0x040fe20003f06270 */
[----:B------:R-:W-:Y:S03]  /*3f20*/  IMAD.HI.U32 R0, R10, R6, RZ ;  /* 0x000000060a007227 */ /* 0x000fe600078e00ff */
[----:B------:R-:W-:Y:S02]  /*3f30*/  ISETP.GE.OR P0, PT, R2, R14, P0 ;  /* 0x0000000e0200720c */ /* 0x000fe40000706670 */
[-C--:B------:R-:W-:Y:S04]  /*3f40*/  SHF.R.U32.HI R0, RZ, R7.reuse, R0 ;  /* 0x00000007ff007219 */ /* 0x080fe80000011600 */
[----:B------:R-:W-:Y:S05]  /*3f50*/  SEL R15, R10, R0, !P2 ;  /* 0x000000000a0f7207 */ /* 0x000fea0005000000 */
[----:B------:R-:W-:Y:S02]  /*3f60*/  IMAD.MOV R14, RZ, RZ, -R15 ;  /* 0x000000ffff0e7224 */ /* 0x000fe400078e0a0f */
[----:B------:R-:W-:Y:S04]  /*3f70*/  @!P0 IMAD.HI.U32 R0, R2, R6, RZ ;  /* 0x0000000602008227 */ /* 0x000fe800078e00ff */
[----:B------:R-:W-:Y:S01]  /*3f80*/  IMAD R14, R40, R14, R10 ;  /* 0x0000000e280e7224 */ /* 0x000fe200078e020a */
[----:B------:R-:W-:Y:S04]  /*3f90*/  @!P0 SHF.R.U32.HI R0, RZ, R7, R0 ;  /* 0x00000007ff008219 */ /* 0x000fe80000011600 */
[----:B------:R-:W-:Y:S04]  /*3fa0*/  @!P0 SEL R0, R2, R0, !P2 ;  /* 0x0000000002008207 */ /* 0x000fe80005000000 */
[----:B------:R-:W-:Y:S01]  /*3fb0*/  @!P0 IADD3 R15, PT, PT, R15, -R0, RZ ;  /* 0x800000000f0f8210 */ /* 0x000fe20007ffe0ff */
[----:B------:R-:W-:Y:S01]  /*3fc0*/  @!P0 IMAD R0, R11, R14, R0 ;  /* 0x0000000e0b008224 */ /* 0x000fe200078e0200 */
[----:B------:R-:W-:Y:S01]  /*3fd0*/  IADD3 R11, PT, PT, -R10, RZ, RZ ;  /* 0x000000ff0a0b7210 */ /* 0x000fe20007ffe1ff */
[--C-:B------:R-:W-:Y:S02]  /*3fe0*/  IMAD.MOV R14, RZ, RZ, -R2.reuse ;  /* 0x000000ffff0e7224 */ /* 0x100fe400078e0a02 */
[----:B------:R-:W-:Y:S02]  /*3ff0*/  @!P0 IMAD R10, R15, R40, R2 ;  /* 0x000000280f0a8224 */ /* 0x000fe400078e0202 */
[----:B------:R-:W-:Y:S02]  /*4000*/  @!P0 IMAD.MOV.U32 R2, RZ, RZ, R0 ;  /* 0x000000ffff028224 */ /* 0x000fe400078e0000 */
[----:B------:R-:W-:Y:S02]  /*4010*/  IMAD R13, R5, R14, R13 ;  /* 0x0000000e050d7224 */ /* 0x000fe400078e020d */
[----:B------:R-:W-:Y:S02]  /*4020*/  IMAD R12, R8, R11, R12 ;  /* 0x0000000b080c7224 */ /* 0x000fe400078e020c */
[----:B------:R-:W-:Y:S02]  /*4030*/  IMAD R13, R2, R5, R13 ;  /* 0x00000005020d7224 */ /* 0x000fe400078e020d */
[----:B------:R-:W-:Y:S02]  /*4040*/  IMAD R12, R10, R8, R12 ;  /* 0x000000080a0c7224 */ /* 0x000fe400078e020c */
.L_x_71:
[----:B------:R-:W-:Y:S05]  /*4050*/  BRA.U UP0, `(.L_x_72) ;  /* 0x0000000100107547 */ /* 0x000fea000b800000 */
[----:B------:R-:W-:Y:S04]  /*4060*/  MOV R2, UR13 ;  /* 0x0000000d00027c02 */ /* 0x000fe80008000f00 */
[----:B------:R-:W-:Y:S04]  /*4070*/  SHF.L.U32 R2, R2, 0x1f, RZ ;  /* 0x0000001f02027819 */ /* 0x000fe800000006ff */
[----:B------:R-:W1:Y:S02]  /*4080*/  SYNCS.PHASECHK.TRANS64.TRYWAIT P0, [UR6+0xa8], R2 ;  /* 0x0000a802ff0075a7 */ /* 0x000e640008001106 */
[----:B-1----:R-:W-:Y:S05]  /*4090*/  @!P0 BRA `(.L_x_73) ;  /* 0x0000005400a48947 */ /* 0x002fea0003800000 */
.L_x_72:
[----:B------:R-:W-:Y:S02]  /*40a0*/  R2UR UR35, R4 ;  /* 0x00000000042372ca */ /* 0x000fe400000e0000 */
[----:B------:R-:W-:Y:S02]  /*40b0*/  R2UR UR34, R3 ;  /* 0x00000000032272ca */ /* 0x000fe400000e0000 */
[----:B------:R-:W-:Y:S02]  /*40c0*/  ISETP.NE.U32.AND P2, PT, RZ, UR4, PT ;  /* 0x00000004ff007c0c */ /* 0x000fe4000bf45070 */
[----:B------:R-:W-:Y:S02]  /*40d0*/  SHF.L.U32 R32, R29, 0x1f, RZ ;  /* 0x0000001f1d207819 */ /* 0x000fe400000006ff */
[----:B------:R-:W-:Y:S05]  /*40e0*/  ISETP.NE.AND.EX P2, PT, RZ, UR5, PT, P2 ;  /* 0x00000005ff007c0c */ /* 0x000fea000bf45320 */
[----:B------:R-:W-:Y:S02]  /*40f0*/  USHF.L.U32 UR35, UR35, 0x7, URZ ;  /* 0x0000000723237899 */ /* 0x000fe400080006ff */
[----:B------:R-:W-:Y:S01]  /*4100*/  USHF.L.U32 UR34, UR34, 0x7, URZ ;  /* 0x0000000722227899 */ /* 0x000fe200080006ff */
[----:B------:R-:W-:Y:S11]  /*4110*/  BRA.U !UP2, `(.L_x_74) ;  /* 0x000000010a347547 */ /* 0x000ff6000b800000 */
[----:B------:R-:W-:Y:S01]  /*4120*/  UPLOP3.LUT UP3, UPT, UPT, UPT, UP1, 0x80, 0x8 ;  /* 0x000000000008789c */ /* 0x000fe20003f6f010 */
[----:B-1----:R-:W-:Y:S02]  /*4130*/  HFMA2 R0, -RZ, RZ, 0, 5.9604644775390625e-08 ;  /* 0x00000001ff007431 */ /* 0x002fe400000001ff */
[----:B------:R-:W-:Y:S03]  /*4140*/  IMAD.MOV.U32 R94, RZ, RZ, 0x1 ;  /* 0x00000001ff5e7424 */ /* 0x000fe600078e00ff */
[----:B------:R-:W-:Y:S05]  /*4150*/  PLOP3.LUT P0, PT, PT, PT, UP3, 0x80, 0x8 ;  /* 0x000000000008781c */ /* 0x000fea0003f0f038 */
[----:B------:R-:W1:Y:S01]  /*4160*/  @UP3 LDCU.64 UR10, c[0x0][0x888] ;  /* 0x00011100ff0a37ac */ /* 0x000e620008000a00 */
[----:B------:R-:W-:Y:S07]  /*4170*/  @UP3 UIMAD UR8, UR44, UR4, URZ ;  /* 0x000000042c0832a4 */ /* 0x000fee000f8e02ff */
[----:B------:R-:W-:Y:S01]  /*4180*/  @!P0 PRMT R94, R0, 0x7610, R94 ;  /* 0x00007610005e8816 */ /* 0x000fe2000000005e */
[----:B-1----:R-:W-:Y:S03]  /*4190*/  @UP3 UIMAD.WIDE UR10, UR8, 0x4, UR10 ;  /* 0x00000004080a38a5 */ /* 0x002fe6000f8e020a */
[----:B------:R-:W1:Y:S03]  /*41a0*/  @!UP3 LDCU UR8, c[0x0][0x880] ;  /* 0x00011000ff08b7ac */ /* 0x000e660008000800 */
[----:B------:R-:W-:Y:S01]  /*41b0*/  IMAD.U32 R2, RZ, RZ, UR10 ;  /* 0x0000000aff027e24 */ /* 0x000fe2000f8e00ff */
[----:B------:R-:W-:Y:S05]  /*41c0*/  MOV R3, UR11 ;  /* 0x0000000b00037c02 */ /* 0x000fea0008000f00 */
[----:B-----5:R3:W5:Y:S02]  /*41d0*/  @P0 LDG.E R49, desc[UR46][R2.64] ;  /* 0x0000002e02310981 */ /* 0x020764000c1e1900 */
[----:B-1-3--:R-:W-:Y:S07]  /*41e0*/  @!P0 IMAD.U32 R49, RZ, RZ, UR8 ;  /* 0x00000008ff318e24 */ /* 0x00afee000f8e00ff */
.L_x_74:
[----:B-----5:R-:W-:Y:S01]  /*41f0*/  @!P2 FSETP.EQ.AND P0, PT, R49, RZ, PT ;  /* 0x000000ff3100a20b */ /* 0x020fe20003f02000 */
[----:B------:R-:W-:Y:S01]  /*4200*/  @!UPT UIADD3 URZ, UPT, UPT, URZ, URZ, URZ ;  /* 0x000000fffffff290 */ /* 0x000fe2000fffe0ff */
[----:B------:R-:W-:Y:S11]  /*4210*/  @!P2 BRA `(.L_x_75) ;  /* 0x000000000014a947 */ /* 0x000ff60003800000 */
[----:B------:R-:W-:Y:S02]  /*4220*/  LOP3.LUT P2, RZ, R94, 0xff, RZ, 0xc0, !PT ;  /* 0x000000ff5eff7812 */ /* 0x000fe4000784c0ff */
[----:B------:R-:W-:Y:S04]  /*4230*/  PLOP3.LUT P0, PT, PT, PT, UP3, 0x80, 0x8 ;  /* 0x000000000008781c */ /* 0x000fe80003f0f038 */
[----:B------:R-:W-:Y:S07]  /*4240*/  PLOP3.LUT P0, PT, P0, PT, PT, 0x8, 0x80 ;  /* 0x000000000080781c */ /* 0x000fee000070e170 */
[----:B------:R-:W-:Y:S11]  /*4250*/  @P2 FSETP.EQ.AND P0, PT, R49, RZ, PT ;  /* 0x000000ff3100220b */ /* 0x000ff60003f02000 */
[----:B------:R-:W-:Y:S02]  /*4260*/  @!UPT UIADD3 URZ, UPT, UPT, URZ, URZ, URZ ;  /* 0x000000fffffff290 */ /* 0x000fe4000fffe0ff */
.L_x_75:
[----:B------:R-:W3:Y:S01]  /*4270*/  SYNCS.PHASECHK.TRANS64.TRYWAIT P2, [UR6+0x80], R32 ;  /* 0x00008020ff0075a7 */ /* 0x000ee20008041106 */
[----:B------:R-:W-:Y:S04]  /*4280*/  ELECT P4, URZ, PT ;  /* 0x0000000000ff782f */ /* 0x000fe80003880000 */
[----:B------:R-:W-:Y:S11]  /*4290*/  PLOP3.LUT P4, PT, P0, P4, PT, 0xf2, 0x2f ;  /* 0x00000000002f781c */ /* 0x000ff60000789e72 */
[----:B------:R-:W-:Y:S02]  /*42a0*/  @!UPT UIADD3 URZ, UPT, UPT, URZ, URZ, URZ ;  /* 0x000000fffffff290 */ /* 0x000fe4000fffe0ff */
[----:B--2---:R-:W-:Y:S05]  /*42b0*/  @!P4 IADD3 R3, P0, PT, R30, 0x580, RZ ;  /* 0x000005801e03c810 */ /* 0x004fea0007f1e0ff */
[----:B-1----:R-:W-:Y:S01]  /*42c0*/  @!P4 IMAD.X R2, RZ, RZ, R31, P0 ;  /* 0x000000ffff02c224 */ /* 0x002fe200000e061f */
[----:B---3--:R-:W-:Y:S07]  /*42d0*/  @!P2 BRA `(.L_x_76) ;  /* 0x00000054002ca947 */ /* 0x008fee0003800000 */
.L_x_168:
[----:B------:R-:W-:Y:S01]  /*42e0*/  @!P4 R2UR UR8, R2 ;  /* 0x000000000208c2ca */ /* 0x000fe200000e0000 */
[----:B------:R-:W-:Y:S01]  /*42f0*/  VOTEU.ALL UP0, P4 ;  /* 0x0000000000ff7886 */ /* 0x000fe20002000000 */
[----:B------:R-:W-:Y:S01]  /*4300*/  @!P4 R2UR UR9, R3 ;  /* 0x000000000309c2ca */ /* 0x000fe200000e0000 */
[----:B-1----:R-:W-:Y:S01]  /*4310*/  @!P4 IMAD.MOV.U32 R0, RZ, RZ, 0x2000 ;  /* 0x00002000ff00c424 */ /* 0x002fe200078e00ff */
[----:B------:R-:W-:Y:S01]  /*4320*/  UMOV UR10, 0x0 ;  /* 0x00000000000a7882 */ /* 0x000fe20000000000 */
[----:B------:R-:W-:Y:S01]  /*4330*/  UMOV UR11, 0x10000000 ;  /* 0x10000000000b7882 */ /* 0x000fe20000000000 */
[----:B------:R-:W-:Y:S01]  /*4340*/  @!UP0 UIADD3 UR32, UPT, UPT, UR6, 0x200, URZ ;  /* 0x0000020006208890 */ /* 0x000fe2000fffe0ff */
[----:B------:R-:W-:Y:S01]  /*4350*/  VOTEU.ALL UP0, P4 ;  /* 0x0000000000ff7886 */ /* 0x000fe20002000000 */
[----:B------:R-:W-:Y:S05]  /*4360*/  UMOV UR36, UR44 ;  /* 0x0000002c00247c82 */ /* 0x000fea0008000000 */
[----:B------:R-:W-:Y:S01]  /*4370*/  IMAD.U32 R3, RZ, RZ, UR8 ;  /* 0x00000008ff037e24 */ /* 0x000fe2000f8e00ff */
[----:B------:R-:W-:Y:S01]  /*4380*/  UPRMT UR8, UR37, 0x654, UR33 ;  /* 0x0000065425087896 */ /* 0x000fe20008000021 */
[----:B------:R-:W-:Y:S03]  /*4390*/  IMAD.U32 R2, RZ, RZ, UR9 ;  /* 0x00000009ff027e24 */ /* 0x000fe6000f8e00ff */
[----:B------:R-:W-:Y:S02]  /*43a0*/  @!P4 R2UR UR15, R3 ;  /* 0x00000000030fc2ca */ /* 0x000fe400000e0000 */
[----:B------:R-:W-:Y:S02]  /*43b0*/  @!P4 R2UR UR14, R2 ;  /* 0x00000000020ec2ca */ /* 0x000fe400000e0000 */
[----:B------:R-:W-:Y:S05]  /*43c0*/  @!P4 IADD3 R3, P0, PT, R30, 0x580, RZ ;  /* 0x000005801e03c810 */ /* 0x000fea0007f1e0ff */
[----:B------:R-:W-:Y:S06]  /*43d0*/  @!P4 IMAD.X R2, RZ, RZ, R31, P0 ;  /* 0x000000ffff02c224 */ /* 0x000fec00000e061f */
[----:B------:R1:W-:Y:S01]  /*43e0*/  @!UP0 UTMALDG.3D [UR32], [UR14], desc[UR10] ;  /* 0x00000a200e0085b4 */ /* 0x0003e20008011000 */
[----:B------:R1:W-:Y:S01]  /*43f0*/  @!P4 SYNCS.ARRIVE.TRANS64.RED.A0TR RZ, [UR6+0x60], R0 ;  /* 0x00006000ffffc9a7 */ /* 0x0003e20008300406 */
[----:B------:R-:W-:Y:S01]  /*4400*/  SYNCS.ARRIVE.TRANS64.RED.A1T0 RZ, [UR8], RZ ;  /* 0x000000ffffff79a7 */ /* 0x000fe20008100408 */
[----:B------:R-:W2:Y:S02]  /*4410*/  SYNCS.PHASECHK.TRANS64.TRYWAIT P2, [UR6+0x88], R32 ;  /* 0x00008820ff0075a7 */ /* 0x000ea40008041106 */
[----:B-12---:R-:W-:Y:S05]  /*4420*/  @!P2 BRA `(.L_x_77) ;  /* 0x0000005000f0a947 */ /* 0x006fea0003800000 */
.L_x_170:
[----:B------:R-:W-:Y:S01]  /*4430*/  @!P4 R2UR UR8, R2 ;  /* 0x000000000208c2ca */ /* 0x000fe200000e0000 */
[----:B------:R-:W-:Y:S01]  /*4440*/  VOTEU.ALL UP0, P4 ;  /* 0x0000000000ff7886 */ /* 0x000fe20002000000 */
[----:B------:R-:W-:Y:S01]  /*4450*/  @!P4 R2UR UR9, R3 ;  /* 0x000000000309c2ca */ /* 0x000fe200000e0000 */
[----:B-1----:R-:W-:Y:S01]  /*4460*/  @!P4 IMAD.MOV.U32 R0, RZ, RZ, 0x2000 ;  /* 0x00002000ff00c424 */ /* 0x002fe200078e00ff */
[----:B------:R-:W-:Y:S01]  /*4470*/  UMOV UR10, 0x0 ;  /* 0x00000000000a7882 */ /* 0x000fe20000000000 */
[----:B------:R-:W-:Y:S01]  /*4480*/  UMOV UR11, 0x10000000 ;  /* 0x10000000000b7882 */ /* 0x000fe20000000000 */
[----:B------:R-:W-:Y:S02]  /*4490*/  @!UP0 UIADD3 UR26, UPT, UPT, UR34, 0x20, URZ ;  /* 0x00000020221a8890 */ /* 0x000fe4000fffe0ff */
[----:B------:R-:W-:Y:S01]  /*44a0*/  @!UP0 UIADD3 UR24, UPT, UPT, UR6, 0x2200, URZ ;  /* 0x0000220006188890 */ /* 0x000fe2000fffe0ff */
[----:B------:R-:W-:Y:S01]  /*44b0*/  VOTEU.ALL UP0, P4 ;  /* 0x0000000000ff7886 */ /* 0x000fe20002000000 */
[----:B------:R-:W-:Y:S01]  /*44c0*/  UMOV UR27, UR35 ;  /* 0x00000023001b7c82 */ /* 0x000fe20008000000 */
[----:B------:R-:W-:Y:S02]  /*44d0*/  UMOV UR28, UR44 ;  /* 0x0000002c001c7c82 */ /* 0x000fe40008000000 */
        /* <DEDUP_REMOVED lines=12> */
.L_x_172:
[----:B------:R-:W2:Y:S01]  /*45a0*/  LDC.64 R14, c[0x0][0xb10] ;  /* 0x0002c400ff0e7b82 */ /* 0x000ea20000000a00 */
[----:B------:R-:W-:Y:S01]  /*45b0*/  @!P4 R2UR UR9, R3 ;  /* 0x000000000309c2ca */ /* 0x000fe200000e0000 */
[----:B------:R-:W-:Y:S01]  /*45c0*/  VOTEU.ALL UP0, P4 ;  /* 0x0000000000ff7886 */ /* 0x000fe20002000000 */
[----:B------:R-:W-:Y:S01]  /*45d0*/  @!P4 R2UR UR8, R2 ;  /* 0x000000000208c2ca */ /* 0x000fe200000e0000 */
[----:B-1----:R-:W-:Y:S01]  /*45e0*/  @!P4 IMAD.MOV.U32 R0, RZ, RZ, 0x2000 ;  /* 0x00002000ff00c424 */ /* 0x002fe200078e00ff */
[----:B------:R-:W-:Y:S03]  /*45f0*/  UMOV UR10, 0x0 ;  /* 0x00000000000a7882 */ /* 0x000fe60000000000 */
[----:B------:R-:W1:Y:S01]  /*4600*/  LDC.64 R10, c[0x0][0xb18] ;  /* 0x0002c600ff0a7b82 */ /* 0x000e620000000a00 */
[----:B------:R-:W-:Y:S01]  /*4610*/  @!UP0 UIADD3 UR18, UPT, UPT, UR34, 0x40, URZ ;  /* 0x0000004022128890 */ /* 0x000fe2000fffe0ff */
[----:B------:R-:W-:Y:S01]  /*4620*/  @P3 SHF.R.U32.HI R26, RZ, 0x10, R21 ;  /* 0x00000010ff1a3819 */ /* 0x000fe20000011615 */
[----:B------:R-:W-:Y:S01]  /*4630*/  @!UP0 UIADD3 UR16, UPT, UPT, UR6, 0x4200, URZ ;  /* 0x0000420006108890 */ /* 0x000fe2000fffe0ff */
[----:B------:R-:W-:Y:S01]  /*4640*/  VIADD R28, R28, 0x1 ;  /* 0x000000011c1c7836 */ /* 0x000fe20000000000 */
[----:B------:R-:W-:Y:S01]  /*4650*/  VOTEU.ALL UP0, P4 ;  /* 0x0000000000ff7886 */ /* 0x000fe20002000000 */
[----:B------:R-:W-:Y:S01]  /*4660*/  UMOV UR11, 0x10000000 ;  /* 0x10000000000b7882 */ /* 0x000fe20000000000 */
[----:B------:R-:W-:Y:S01]  /*4670*/  UMOV UR19, UR35 ;  /* 0x0000002300137c82 */ /* 0x000fe20008000000 */
[----:B------:R-:W-:Y:S01]  /*4680*/  IMAD.U32 R2, RZ, RZ, UR9 ;  /* 0x00000009ff027e24 */ /* 0x000fe2000f8e00ff */
[----:B------:R-:W-:Y:S01]  /*4690*/  UMOV UR20, UR44 ;  /* 0x0000002c00147c82 */ /* 0x000fe20008000000 */
[----:B------:R-:W-:Y:S01]  /*46a0*/  IMAD.U32 R3, RZ, RZ, UR8 ;  /* 0x00000008ff037e24 */ /* 0x000fe2000f8e00ff */
[----:B------:R-:W-:Y:S02]  /*46b0*/  UPRMT UR8, UR37, 0x654, UR17 ;  /* 0x0000065425087896 */ /* 0x000fe40008000011 */
[----:B------:R-:W-:Y:S02]  /*46c0*/  @!P4 R2UR UR14, R2 ;  /* 0x00000000020ec2ca */ /* 0x000fe400000e0000 */
[----:B------:R-:W3:Y:S01]  /*46d0*/  @!P1 LDC R2, c[0x0][0xb0c] ;  /* 0x0002c300ff029b82 */ /* 0x000ee20000000800 */
[----:B------:R-:W-:Y:S11]  /*46e0*/  @!P4 R2UR UR15, R3 ;  /* 0x00000000030fc2ca */ /* 0x000ff600000e0000 */
[----:B------:R-:W-:Y:S02]  /*46f0*/  @!UPT UIADD3 URZ, UPT, UPT, URZ, URZ, URZ ;  /* 0x000000fffffff290 */ /* 0x000fe4000fffe0ff */
[----:B------:R1:W-:Y:S01]  /*4700*/  @!UP0 UTMALDG.3D [UR16], [UR14], desc[UR10] ;  /* 0x00000a100e0085b4 */ /* 0x0003e20008011000 */
[----:B------:R5:W-:Y:S01]  /*4710*/  @!P4 SYNCS.ARRIVE.TRANS64.RED.A0TR RZ, [UR6+0x70], R0 ;  /* 0x00007000ffffc9a7 */ /* 0x000be20008300406 */
[----:B---3--:R-:W-:Y:S01]  /*4720*/  @!P1 ISETP.NE.AND P2, PT, R2, 0x1, PT ;  /* 0x000000010200980c */ /* 0x008fe20003f45270 */
[C---:B--2---:R-:W-:Y:S01]  /*4730*/  @!P1 IMAD.HI.U32 R3, R13.reuse, R14, RZ ;  /* 0x0000000e0d039227 */ /* 0x044fe200078e00ff */
[----:B-1----:R-:W-:Y:S03]  /*4740*/  @!P1 ISETP.NE.AND P0, PT, R10, 0x1, PT ;  /* 0x000000010a00980c */ /* 0x002fe60003f05270 */
[C---:B------:R-:W-:Y:S01]  /*4750*/  @!P1 IMAD.HI.U32 R4, R12.reuse, R11, RZ ;  /* 0x0000000b0c049227 */ /* 0x040fe200078e00ff */
[----:B------:R-:W-:Y:S01]  /*4760*/  @!P1 SHF.R.U32.HI R3, RZ, R15, R3 ;  /* 0x0000000fff039219 */ /* 0x000fe20000011603 */
[----:B------:R-:W-:Y:S03]  /*4770*/  SYNCS.ARRIVE.TRANS64.RED.A1T0 RZ, [UR8], RZ ;  /* 0x000000ffffff79a7 */ /* 0x000fe60008100408 */
[----:B------:R-:W-:Y:S01]  /*4780*/  @!P1 SEL R3, R13, R3, !P2 ;  /* 0x000000030d039207 */ /* 0x000fe20005000000 */
[----:B------:R-:W1:Y:S01]  /*4790*/  SYNCS.PHASECHK.TRANS64.TRYWAIT P5, [UR6+0x98], R32 ;  /* 0x00009820ff0075a7 */ /* 0x000e6200080a1106 */
[----:B-----5:R-:W2:Y:S02]  /*47a0*/  @!P1 LDC R0, c[0x0][0xb20] ;  /* 0x0002c800ff009b82 */ /* 0x020ea40000000800 */
[----:B--2---:R-:W-:Y:S04]  /*47b0*/  @!P1 SHF.R.U32.HI R0, RZ, R0, R4 ;  /* 0x00000000ff009219 */ /* 0x004fe80000011604 */
[----:B------:R-:W-:Y:S05]  /*47c0*/  @!P1 SEL R4, R12, R0, !P0 ;  /* 0x000000000c049207 */ /* 0x000fea0004000000 */
[----:B------:R-:W-:Y:S02]  /*47d0*/  @!P1 IMAD.IADD R0, R4, 0x1, -R3 ;  /* 0x0000000104009824 */ /* 0x000fe400078e0a03 */
[----:B------:R-:W-:Y:S02]  /*47e0*/  @!P1 IMAD.IADD R3, R3, 0x1, -R4 ;  /* 0x0000000103039824 */ /* 0x000fe400078e0a04 */
[----:B------:R-:W-:Y:S02]  /*47f0*/  @!P1 IMAD R13, R0, R2, R13 ;  /* 0x00000002000d9224 */ /* 0x000fe400078e020d */
[----:B------:R-:W-:Y:S01]  /*4800*/  @!P1 IMAD R12, R3, R10, R12 ;  /* 0x0000000a030c9224 */ /* 0x000fe200078e020c */
[----:B-1----:R-:W-:Y:S06]  /*4810*/  @!P5 BRA `(.L_x_79) ;  /* 0x000000500024d947 */ /* 0x002fec0003800000 */
.L_x_174:
[----:B------:R-:W-:Y:S01]  /*4820*/  @!P4 IADD3 R2, P0, PT, R30, 0x580, RZ ;  /* 0x000005801e02c810 */ /* 0x000fe20007f1e0ff */
[----:B------:R-:W-:Y:S01]  /*4830*/  VOTEU.ALL UP0, P4 ;  /* 0x0000000000ff7886 */ /* 0x000fe20002000000 */
[----:B------:R-:W-:Y:S01]  /*4840*/  UMOV UR18, 0x0 ;  /* 0x0000000000127882 */ /* 0x000fe20000000000 */
[----:B------:R-:W-:Y:S01]  /*4850*/  UMOV UR19, 0x10000000 ;  /* 0x1000000000137882 */ /* 0x000fe20000000000 */
[----:B------:R-:W-:Y:S01]  /*4860*/  @!P4 R2UR UR9, R2 ;  /* 0x000000000209c2ca */ /* 0x000fe200000e0000 */
[----:B-1----:R-:W-:Y:S01]  /*4870*/  @!P4 IMAD.X R0, RZ, RZ, R31, P0 ;  /* 0x000000ffff00c224 */ /* 0x002fe200000e061f */
[----:B------:R-:W-:Y:S01]  /*4880*/  @!UP0 UIADD3 UR10, UPT, UPT, UR34, 0x60, URZ ;  /* 0x00000060220a8890 */ /* 0x000fe2000fffe0ff */
[----:B------:R-:W-:Y:S01]  /*4890*/  ISETP.NE.AND P0, PT, R28, 0x2, PT ;  /* 0x000000021c00780c */ /* 0x000fe20003f05270 */
[----:B------:R-:W-:Y:S01]  /*48a0*/  UMOV UR11, UR35 ;  /* 0x00000023000b7c82 */ /* 0x000fe20008000000 */
[----:B------:R-:W-:Y:S01]  /*48b0*/  UMOV UR12, UR44 ;  /* 0x0000002c000c7c82 */ /* 0x000fe20008000000 */
[----:B------:R-:W-:Y:S01]  /*48c0*/  @!P4 R2UR UR8, R0 ;  /* 0x000000000008c2ca */ /* 0x000fe200000e0000 */
[----:B------:R-:W-:Y:S01]  /*48d0*/  IMAD.IADD R4, R13, 0x1, R93 ;  /* 0x000000010d047824 */ /* 0x000fe200078e025d */
[----:B------:R-:W-:Y:S02]  /*48e0*/  @P3 R2UR UR44, R26 ;  /* 0x000000001a2c32ca */ /* 0x000fe400000e0000 */
[----:B------:R-:W-:Y:S02]  /*48f0*/  SEL R0, RZ, 0x1, P0 ;  /* 0x00000001ff007807 */ /* 0x000fe40000000000 */
[----:B------:R-:W-:Y:S01]  /*4900*/  LOP3.LUT R29, R29, 0x1, RZ, 0x3c, !PT ;  /* 0x000000011d1d7812 */ /* 0x000fe200078e3cff */
[----:B------:R-:W-:Y:S01]  /*4910*/  IMAD.U32 R2, RZ, RZ, UR9 ;  /* 0x00000009ff027e24 */ /* 0x000fe2000f8e00ff */
[----:B------:R-:W-:Y:S01]  /*4920*/  @!UP0 UIADD3 UR9, UPT, UPT, UR6, 0x78, URZ ;  /* 0x0000007806098890 */ /* 0x000fe2000fffe0ff */
[----:B------:R-:W-:Y:S02]  /*4930*/  LOP3.LUT R27, R27, R0, RZ, 0x3c, !PT ;  /* 0x000000001b1b7212 */ /* 0x000fe400078e3cff */
[----:B------:R-:W-:Y:S02]  /*4940*/  SEL R28, R28, RZ, P0 ;  /* 0x000000ff1c1c7207 */ /* 0x000fe40000000000 */
[----:B------:R-:W-:Y:S01]  /*4950*/  IMAD.U32 R3, RZ, RZ, UR8 ;  /* 0x00000008ff037e24 */ /* 0x000fe2000f8e00ff */
[----:B------:R-:W-:Y:S01]  /*4960*/  @!P4 R2UR UR14, R2 ;  /* 0x00000000020ec2ca */ /* 0x000fe200000e0000 */
[----:B------:R-:W-:Y:S01]  /*4970*/  @!UP0 UIADD3 UR8, UPT, UPT, UR6, 0x6200, URZ ;  /* 0x0000620006088890 */ /* 0x000fe2000fffe0ff */
[----:B------:R-:W-:Y:S02]  /*4980*/  VOTEU.ALL UP0, P4 ;  /* 0x0000000000ff7886 */ /* 0x000fe40002000000 */
[----:B------:R-:W-:Y:S01]  /*4990*/  @!P4 R2UR UR15, R3 ;  /* 0x00000000030fc2ca */ /* 0x000fe200000e0000 */
[----:B------:R-:W-:Y:S11]  /*49a0*/  IMAD.IADD R3, R12, 0x1, R92 ;  /* 0x000000010c037824 */ /* 0x000ff600078e025c */
[----:B------:R-:W-:Y:S01]  /*49b0*/  @!UPT UIADD3 URZ, UPT, UPT, URZ, URZ, URZ ;  /* 0x000000fffffff290 */ /* 0x000fe2000fffe0ff */
[----:B------:R3:W-:Y:S01]  /*49c0*/  @!UP0 UTMALDG.3D [UR8], [UR14], desc[UR18] ;  /* 0x000012080e0085b4 */ /* 0x0007e20008011000 */
[----:B------:R3:W-:Y:S01]  /*49d0*/  @!P4 SYNCS.ARRIVE.TRANS64.RED.A0TR RZ, [UR6+0x78], R25 ;  /* 0x00007819ffffc9a7 */ /* 0x0007e20008300406 */
[----:B------:R-:W-:Y:S01]  /*49e0*/  UPLOP3.LUT UP0, UPT, UPT, UPT, UPT, 0x80, 0x8 ;  /* 0x000000000008789c */ /* 0x000fe20003f0f070 */
[----:B------:R-:W-:Y:S01]  /*49f0*/  SYNCS.ARRIVE.TRANS64.RED.A1T0 RZ, [UR7], RZ ;  /* 0x000000ffffff79a7 */ /* 0x000fe20008100407 */
[----:B------:R-:W-:Y:S09]  /*4a00*/  @P3 BRA `(.L_x_80) ;  /* 0xfffffff000983947 */ /* 0x000ff2000383ffff */
[----:B------:R-:W-:-:S04]  /*4a10*/  SHF.L.U32 R2, R29, 0x1f, RZ ;  /* 0x0000001f1d027819 */ /* 0x000fc800000006ff */
[----:B------:R-:W1:Y:S02]  /*4a20*/  SYNCS.PHASECHK.TRANS64.TRYWAIT P0, [UR6+0x80], R2 ;  /* 0x00008002ff0075a7 */ /* 0x000e640008001106 */
[----:B-1----:R-:W-:Y:S05]  /*4a30*/  @!P0 BRA `(.L_x_81) ;  /* 0x0000004c00b48947 */ /* 0x002fea0003800000 */
.L_x_176:
[----:B------:R-:W2:Y:S02]  /*4a40*/  SYNCS.PHASECHK.TRANS64.TRYWAIT P0, [UR6+0x88], R2 ;  /* 0x00008802ff0075a7 */ /* 0x000ea40008001106 */
[----:B--2---:R-:W-:Y:S05]  /*4a50*/  @!P0 BRA `(.L_x_82) ;  /* 0x0000004c00c48947 */ /* 0x004fea0003800000 */
.L_x_178:
[----:B------:R-:W2:Y:S02]  /*4a60*/  SYNCS.PHASECHK.TRANS64.TRYWAIT P0, [UR6+0x90], R2 ;  /* 0x00009002ff0075a7 */ /* 0x000ea40008001106 */
[----:B--2---:R-:W-:Y:S05]  /*4a70*/  @!P0 BRA `(.L_x_83) ;  /* 0x0000004c00d48947 */ /* 0x004fea0003800000 */
.L_x_180:
[----:B-1----:R-:W-:-:S07]  /*4a80*/  MOV R0, UR6 ;  /* 0x0000000600007c02 */ /* 0x002fce0008000f00 */
.L_x_84:
[----:B-1----:R-:W-:-:S04]  /*4a90*/  SHF.L.U32 R2, R29, 0x1f, RZ ;  /* 0x0000001f1d027819 */ /* 0x002fc800000006ff */
[----:B------:R1:W2:Y:S03]  /*4aa0*/  SYNCS.PHASECHK.TRANS64.TRYWAIT P0, [R0+URZ+0x98], R2 ;  /* 0x00009802000075a7 */ /* 0x0002a600080011ff */
[----:B--2---:R-:W-:Y:S05]  /*4ab0*/  @!P0 NANOSLEEP.SYNCS 0x989680 ;  /* 0x009896800000895d */ /* 0x004fea0003900000 */
[----:B------:R-:W2:Y:S02]  /*4ac0*/  @!P0 SYNCS.PHASECHK.TRANS64 P0, [R0+URZ+0x98], R2 ;  /* 0x00009802000085a7 */ /* 0x000ea400080010ff */
[----:B--23--:R-:W-:Y:S05]  /*4ad0*/  @P0 EXIT ;  /* 0x000000000000094d */ /* 0x00cfea0003800000 */
[----:B------:R-:W-:Y:S05]  /*4ae0*/  BRA `(.L_x_84) ;  /* 0xfffffffc00e87947 */ /* 0x000fea000383ffff */
.L_x_69:
[----:B------:R-:W-:-:S06]  /*4af0*/  UISETP.GE.AND UP0, UPT, UR8, 0x4, UPT ;  /* 0x000000040800788c */ /* 0x000fcc000bf06270 */
[----:B------:R-:W-:-:S13]  /*4b00*/  PLOP3.LUT P0, PT, PT, PT, UP0, 0x80, 0x8 ;  /* 0x000000000008781c */ /* 0x000fda0003f0f008 */
[----:B------:R-:W-:Y:S05]  /*4b10*/  @!P0 EXIT ;  /* 0x000000000000894d */ /* 0x000fea0003800000 */
[----:B------:R-:W-:Y:S01]  /*4b20*/  BAR.SYNC.DEFER_BLOCKING 0x6, 0xa0 ;  /* 0x0182800000007b1d */ /* 0x000fe20000010000 */
[C---:B------:R-:W-:Y:S01]  /*4b30*/  IMAD.SHL.U32 R6, R0.reuse, 0x20, RZ ;  /* 0x0000002000067824 */ /* 0x040fe200078e00ff */
[C---:B------:R-:W-:Y:S01]  /*4b40*/  LOP3.LUT R106, R0.reuse, 0x2, RZ, 0xc0, !PT ;  /* 0x00000002006a7812 */ /* 0x040fe200078ec0ff */
[C---:B------:R-:W-:Y:S01]  /*4b50*/  IMAD.SHL.U32 R107, R0.reuse, 0x4, RZ ;  /* 0x00000004006b7824 */ /* 0x040fe200078e00ff */
[C---:B------:R-:W-:Y:S01]  /*4b60*/  LOP3.LUT R108, R0.reuse, 0x4, RZ, 0xc0, !PT ;  /* 0x00000004006c7812 */ /* 0x040fe200078ec0ff */
[----:B------:R-:W-:Y:S01]  /*4b70*/  IMAD.U32 R80, R0, 0x10000, RZ ;  /* 0x0001000000507824 */ /* 0x000fe200078e00ff */
[----:B------:R-:W-:Y:S02]  /*4b80*/  UMOV UR41, 0x400 ;  /* 0x0000040000297882 */ /* 0x000fe40000000000 */
[----:B------:R-:W1:Y:S01]  /*4b90*/  LDC R97, c[0x0][0x370] ;  /* 0x0000dc00ff617b82 */ /* 0x000e620000000800 */
[----:B------:R-:W-:Y:S01]  /*4ba0*/  ULEA UR41, UR37, UR41, 0x18 ;  /* 0x0000002925297291 */ /* 0x000fe2000f8ec0ff */
[----:B------:R-:W-:Y:S01]  /*4bb0*/  LOP3.LUT R7, R6, 0xc0, RZ, 0xc0, !PT ;  /* 0x000000c006077812 */ /* 0x000fe200078ec0ff */
[----:B------:R-:W-:Y:S01]  /*4bc0*/  HFMA2 R81, -RZ, RZ, 0, 0 ;  /* 0x00000000ff517431 */ /* 0x000fe200000001ff */
[----:B------:R-:W-:Y:S01]  /*4bd0*/  LOP3.LUT R80, R80, 0x600000, RZ, 0xc0, !PT ;  /* 0x0060000050507812 */ /* 0x000fe200078ec0ff */
[----:B------:R-:W-:Y:S01]  /*4be0*/  UIADD3 UR4, UPT, UPT, UR41, 0x200, URZ ;  /* 0x0000020029047890 */ /* 0x000fe2000fffe0ff */
[----:B------:R-:W-:Y:S01]  /*4bf0*/  LOP3.LUT R107, R7, 0x18, R107, 0xf8, !PT ;  /* 0x00000018076b7812 */ /* 0x000fe200078ef86b */
[----:B------:R-:W-:Y:S01]  /*4c00*/  IMAD.MOV.U32 R104, RZ, RZ, 0x1 ;  /* 0x00000001ff687424 */ /* 0x000fe200078e00ff */
[----:B------:R-:W2:Y:S01]  /*4c10*/  LDC R42, c[0x0][0xb0c] ;  /* 0x0002c300ff2a7b82 */ /* 0x000ea20000000800 */
[----:B------:R-:W-:-:S02]  /*4c20*/  LOP3.LUT R46, R2, 0x60, R0, 0xf8, !PT ;  /* 0x00000060022e7812 */ /* 0x000fc400078ef800 */
[----:B------:R-:W-:Y:S02]  /*4c30*/  CS2R R102, SRZ ;  /* 0x0000000000667805 */ /* 0x000fe4000001ff00 */
[----:B------:R-:W-:Y:S01]  /*4c40*/  LOP3.LUT R107, R107, 0xf20, R6, 0xf8, !PT ;  /* 0x00000f206b6b7812 */ /* 0x000fe200078ef806 */
[----:B------:R-:W-:Y:S01]  /*4c50*/  IMAD.MOV.U32 R110, RZ, RZ, RZ ;  /* 0x000000ffff6e7224 */ /* 0x000fe200078e00ff */
[----:B------:R-:W-:Y:S01]  /*4c60*/  MOV R99, UR4 ;  /* 0x0000000400637c02 */ /* 0x000fe20008000f00 */
[----:B------:R-:W4:Y:S01]  /*4c70*/  LDCU.64 UR54, c[0x0][0x348] ;  /* 0x00006900ff3677ac */ /* 0x000f220008000a00 */
[----:B------:R-:W-:Y:S01]  /*4c80*/  LOP3.LUT R100, R0, 0x60, RZ, 0xc0, !PT ;  /* 0x0000006000647812 */ /* 0x000fe200078ec0ff */
[----:B------:R-:W1:Y:S01]  /*4c90*/  LDC R95, c[0x0][0xb20] ;  /* 0x0002c800ff5f7b82 */ /* 0x000e620000000800 */
[----:B------:R-:W3:Y:S01]  /*4ca0*/  LDS R5, [UR41+0x160] ;  /* 0x00016029ff057984 */ /* 0x000ee20008000800 */
[----:B------:R-:W-:Y:S01]  /*4cb0*/  IMAD R107, R107, 0x2, R99 ;  /* 0x000000026b6b7824 */ /* 0x000fe200078e0263 */
[----:B------:R-:W1:Y:S03]  /*4cc0*/  LDCU UR36, c[0x0][0x384] ;  /* 0x00007080ff2477ac */ /* 0x000e660008000800 */
[--C-:B------:R-:W-:Y:S01]  /*4cd0*/  IMAD R106, R106, -0x10, R107.reuse ;  /* 0xfffffff06a6a7824 */ /* 0x100fe200078e026b */
[----:B------:R-:W1:Y:S01]  /*4ce0*/  LDCU.64 UR38, c[0x0][0x888] ;  /* 0x00011100ff2677ac */ /* 0x000e620008000a00 */
[----:B------:R-:W1:Y:S01]  /*4cf0*/  LDC R41, c[0x0][0xb30] ;  /* 0x0002cc00ff297b82 */ /* 0x000e620000000800 */
[----:B------:R-:W-:Y:S01]  /*4d00*/  IMAD R105, R108, -0x10, R107 ;  /* 0xfffffff06c697824 */ /* 0x000fe200078e026b */
[----:B------:R-:W1:Y:S01]  /*4d10*/  LDCU.64 UR42, c[0x0][0x8c0] ;  /* 0x00011800ff2a77ac */ /* 0x000e620008000a00 */
[----:B------:R-:W-:-:S05]  /*4d20*/  UMOV UR45, URZ ;  /* 0x000000ff002d7c82 */ /* 0x000fca0008000000 */
[----:B------:R-:W1:Y:S01]  /*4d30*/  LDC R43, c[0x0][0x388] ;  /* 0x0000e200ff2b7b82 */ /* 0x000e620000000800 */
[----:B------:R-:W-:-:S07]  /*4d40*/  UMOV UR52, URZ ;  /* 0x000000ff00347c82 */ /* 0x000fce0008000000 */
[----:B------:R-:W1:Y:S08]  /*4d50*/  LDC.64 R90, c[0x0][0xb10] ;  /* 0x0002c400ff5a7b82 */ /* 0x000e700000000a00 */
[----:B------:R-:W1:Y:S08]  /*4d60*/  LDC.64 R38, c[0x0][0xb18] ;  /* 0x0002c600ff267b82 */ /* 0x000e700000000a00 */
[----:B------:R-:W1:Y:S01]  /*4d70*/  LDC.64 R86, c[0x0][0x888] ;  /* 0x00022200ff567b82 */ /* 0x000e620000000a00 */
[----:B---3--:R-:W-:-:S07]  /*4d80*/  IMAD.IADD R80, R5, 0x1, R80 ;  /* 0x0000000105507824 */ /* 0x008fce00078e0250 */
[----:B------:R-:W3:Y:S08]  /*4d90*/  LDC.64 R36, c[0x0][0xb28] ;  /* 0x0002ca00ff247b82 */ /* 0x000ef00000000a00 */
[----:B------:R-:W1:Y:S08]  /*4da0*/  LDC.64 R88, c[0x0][0x890] ;  /* 0x00022400ff587b82 */ /* 0x000e700000000a00 */
[----:B------:R-:W1:Y:S08]  /*4db0*/  LDC.64 R84, c[0x0][0x8b0] ;  /* 0x00022c00ff547b82 */ /* 0x000e700000000a00 */
[----:B------:R-:W1:Y:S08]  /*4dc0*/  LDC.64 R82, c[0x0][0x8a8] ;  /* 0x00022a00ff527b82 */ /* 0x000e700000000a00 */
[----:B--2-4-:R-:W1:Y:S02]  /*4dd0*/  LDC R96, c[0x0][0x374] ;  /* 0x0000dd00ff607b82 */ /* 0x014e640000000800 */
.L_x_129:
[----:B------:R-:W-:Y:S02]  /*4de0*/  LEA R0, R110, UR41, 0x3 ;  /* 0x000000296e007c11 */ /* 0x000fe4000f8e18ff */
[----:B------:R-:W-:Y:S02]  /*4df0*/  SHF.L.U32 R2, R102, 0x1f, RZ ;  /* 0x0000001f66027819 */ /* 0x000fe400000006ff */
[----:B-1----:R-:W-:Y:S02]  /*4e00*/  LEA R16, R110, UR41, 0x4 ;  /* 0x000000296e107c11 */ /* 0x002fe4000f8e20ff */
[----:B--2---:R-:W2:Y:S02]  /*4e10*/  SYNCS.PHASECHK.TRANS64.TRYWAIT P0, [R0+URZ+0xb0], R2 ;  /* 0x0000b002000075a7 */ /* 0x004ea400080011ff */
[----:B--2---:R-:W-:Y:S05]  /*4e20*/  @!P0 BRA `(.L_x_85) ;  /* 0x0000004c00008947 */ /* 0x004fea0003800000 */
.L_x_181:
[----:B------:R-:W4:Y:S01]  /*4e30*/  LDC.64 R12, c[0x0][0xb10] ;  /* 0x0002c400ff0c7b82 */ /* 0x000f220000000a00 */
[----:B------:R-:W3:Y:S01]  /*4e40*/  LDS.128 R16, [R16+0x140] ;  /* 0x0001400010107984 */ /* 0x000ee20000000c00 */
[----:B-1----:R-:W-:Y:S01]  /*4e50*/  ISETP.NE.AND P1, PT, R41, 0x1, PT ;  /* 0x000000012900780c */ /* 0x002fe20003f25270 */
[----:B--2---:R-:W-:Y:S01]  /*4e60*/  VIADD R0, R0, 0xc0 ;  /* 0x000000c000007836 */ /* 0x004fe20000000000 */
[----:B------:R-:W-:Y:S04]  /*4e70*/  ISETP.GE.AND P0, PT, R40, 0x1, PT ;  /* 0x000000012800780c */ /* 0x000fe80003f06270 */
[----:B------:R-:W1:Y:S01]  /*4e80*/  LDC.64 R10, c[0x0][0xb18] ;  /* 0x0002c600ff0a7b82 */ /* 0x000e620000000a00 */
[----:B------:R-:W-:Y:S01]  /*4e90*/  PRMT R0, RZ, 0x654, R0 ;  /* 0x00000654ff007816 */ /* 0x000fe20000000000 */
[----:B------:R-:W-:Y:S01]  /*4ea0*/  @!PT LDS RZ, [RZ] ;  /* 0x00000000fffff984 */ /* 0x000fe20000000800 */
[----:B------:R-:W-:Y:S01]  /*4eb0*/  @!PT LDS RZ, [RZ] ;  /* 0x00000000fffff984 */ /* 0x000fe20000000800 */
[----:B------:R-:W-:Y:S01]  /*4ec0*/  @!PT LDS RZ, [RZ] ;  /* 0x00000000fffff984 */ /* 0x000fe20000000800 */
[----:B------:R-:W-:Y:S01]  /*4ed0*/  @!PT LDS RZ, [RZ] ;  /* 0x00000000fffff984 */ /* 0x000fe20000000800 */
[----:B------:R2:W-:Y:S06]  /*4ee0*/  MEMBAR.ALL.CTA ;  /* 0x0000000000007992 */ /* 0x0005ec0000008000 */
[----:B--2---:R-:W2:Y:S01]  /*4ef0*/  FENCE.VIEW.ASYNC.S ;  /* 0x00000000000073c6 */ /* 0x004ea20000000000 */
[----:B------:R-:W1:Y:S08]  /*4f00*/  @!P1 LDC R14, c[0x0][0xb20] ;  /* 0x0002c800ff0e9b82 */ /* 0x000e700000000800 */
[----:B------:R-:W1:Y:S01]  /*4f10*/  @!P1 LDC R9, c[0x0][0xb0c] ;  /* 0x0002c300ff099b82 */ /* 0x000e620000000800 */
[----:B--2---:R2:W-:Y:S01]  /*4f20*/  SYNCS.ARRIVE.TRANS64.RED.A1T0 RZ, [R0+URZ], RZ ;  /* 0x000000ff00ff79a7 */ /* 0x0045e200081004ff */
[----:B---3--:R-:W-:Y:S04]  /*4f30*/  LOP3.LUT P4, RZ, R18, 0x1, RZ, 0xc0, !PT ;  /* 0x0000000112ff7812 */ /* 0x008fe8000788c0ff */
[----:B------:R-:W-:Y:S09]  /*4f40*/  P2R R109, PR, RZ, 0x10 ;  /* 0x00000010ff6d7803 */ /* 0x000ff20000000000 */
[----:B------:R-:W-:Y:S02]  /*4f50*/  @P4 MOV R45, R16 ;  /* 0x00000010002d4202 */ /* 0x000fe40000000f00 */
[----:B------:R-:W-:Y:S01]  /*4f60*/  @P4 LOP3.LUT R44, R17, 0xffff, RZ, 0xc0, !PT ;  /* 0x0000ffff112c4812 */ /* 0x000fe200078ec0ff */
[----:B--2-4-:R-:W-:Y:S06]  /*4f70*/  @!P0 BRA `(.L_x_86) ;  /* 0x0000000000a48947 */ /* 0x014fec0003800000 */
[----:B------:R-:W-:Y:S01]  /*4f80*/  IMAD.HI.U32 R0, R96, R39, RZ ;  /* 0x0000002760007227 */ /* 0x000fe200078e00ff */
[----:B------:R-:W-:Y:S02]  /*4f90*/  ISETP.NE.AND P0, PT, R38, 0x1, PT ;  /* 0x000000012600780c */ /* 0x000fe40003f05270 */
[----:B------:R-:W-:Y:S01]  /*4fa0*/  ISETP.NE.AND P2, PT, R40, 0x1, PT ;  /* 0x000000012800780c */ /* 0x000fe20003f45270 */
[----:B------:R-:W-:Y:S01]  /*4fb0*/  IMAD.HI.U32 R6, R97, R90, RZ ;  /* 0x0000005a61067227 */ /* 0x000fe200078e00ff */
[----:B------:R-:W-:Y:S02]  /*4fc0*/  SHF.R.U32.HI R0, RZ, R95, R0 ;  /* 0x0000005fff007219 */ /* 0x000fe40000011600 */
[----:B------:R-:W-:Y:S01]  /*4fd0*/  ISETP.NE.AND P3, PT, R42, 0x1, PT ;  /* 0x000000012a00780c */ /* 0x000fe20003f65270 */
[----:B------:R-:W-:Y:S01]  /*4fe0*/  IMAD.HI.U32 R8, R44, R39, RZ ;  /* 0x000000272c087227 */ /* 0x000fe200078e00ff */
[-C--:B------:R-:W-:Y:S02]  /*4ff0*/  SHF.R.U32.HI R6, RZ, R91.reuse, R6 ;  /* 0x0000005bff067219 */ /* 0x080fe40000011606 */
[----:B------:R-:W-:Y:S01]  /*5000*/  SEL R0, R96, R0, !P0 ;  /* 0x0000000060007207 */ /* 0x000fe20004000000 */
[----:B------:R-:W-:Y:S01]  /*5010*/  IMAD.HI.U32 R7, R45, R90, RZ ;  /* 0x0000005a2d077227 */ /* 0x000fe200078e00ff */
[----:B------:R-:W-:Y:S03]  /*5020*/  SEL R6, R97, R6, !P3 ;  /* 0x0000000661067207 */ /* 0x000fe60005800000 */
[-C--:B------:R-:W-:Y:S01]  /*5030*/  IMAD.HI.U32 R5, R0, R36.reuse, RZ ;  /* 0x0000002400057227 */ /* 0x080fe200078e00ff */
[----:B------:R-:W-:Y:S03]  /*5040*/  SHF.R.U32.HI R7, RZ, R91, R7 ;  /* 0x0000005bff077219 */ /* 0x000fe60000011607 */
[----:B------:R-:W-:Y:S01]  /*5050*/  IMAD.HI.U32 R2, R6, R36, RZ ;  /* 0x0000002406027227 */ /* 0x000fe200078e00ff */
[----:B------:R-:W-:Y:S02]  /*5060*/  @P2 SHF.R.U32.HI R0, RZ, R37, R5 ;  /* 0x00000025ff002219 */ /* 0x000fe40000011605 */
[----:B------:R-:W-:Y:S02]  /*5070*/  SHF.R.U32.HI R5, RZ, R95, R8 ;  /* 0x0000005fff057219 */ /* 0x000fe40000011608 */
[----:B------:R-:W-:Y:S01]  /*5080*/  @P2 SHF.R.U32.HI R6, RZ, R37, R2 ;  /* 0x00000025ff062219 */ /* 0x000fe20000011602 */
[----:B------:R-:W-:Y:S01]  /*5090*/  IMAD R0, R40, R0, RZ ;  /* 0x0000000028007224 */ /* 0x000fe200078e02ff */
[----:B------:R-:W-:Y:S02]  /*50a0*/  SEL R5, R44, R5, !P0 ;  /* 0x000000052c057207 */ /* 0x000fe40004000000 */
[----:B------:R-:W-:Y:S01]  /*50b0*/  SEL R2, R45, R7, !P3 ;  /* 0x000000072d027207 */ /* 0x000fe20005800000 */
[----:B------:R-:W-:Y:S01]  /*50c0*/  IMAD R7, R40, R6, RZ ;  /* 0x0000000628077224 */ /* 0x000fe200078e02ff */
[C---:B------:R-:W-:Y:S01]  /*50d0*/  ISETP.GE.AND P0, PT, R5.reuse, R0, PT ;  /* 0x000000000500720c */ /* 0x040fe20003f06270 */
[C---:B------:R-:W-:Y:S03]  /*50e0*/  IMAD.HI.U32 R0, R5.reuse, R36, RZ ;  /* 0x0000002405007227 */ /* 0x040fe600078e00ff */
[C---:B------:R-:W-:Y:S02]  /*50f0*/  ISETP.GE.OR P0, PT, R2.reuse, R7, P0 ;  /* 0x000000070200720c */ /* 0x040fe40000706670 */
[----:B------:R-:W-:Y:S04]  /*5100*/  SHF.R.U32.HI R0, RZ, R37, R0 ;  /* 0x00000025ff007219 */ /* 0x000fe80000011600 */
[C---:B------:R-:W-:Y:S05]  /*5110*/  SEL R8, R5.reuse, R0, !P2 ;  /* 0x0000000005087207 */ /* 0x040fea0005000000 */
        /* <DEDUP_REMOVED lines=14> */
[----:B------:R-:W-:Y:S07]  /*5200*/  IMAD R44, R5, R38, R44 ;  /* 0x00000026052c7224 */ /* 0x000fee00078e022c */
.L_x_86:
[----:B-1----:R-:W-:Y:S01]  /*5210*/  @!P1 ISETP.NE.AND P0, PT, R10, 0x1, PT ;  /* 0x000000010a00980c */ /* 0x002fe20003f05270 */
[----:B------:R-:W-:Y:S01]  /*5220*/  @!P1 IMAD.HI.U32 R2, R44, R11, RZ ;  /* 0x0000000b2c029227 */ /* 0x000fe200078e00ff */
[----:B------:R-:W-:Y:S01]  /*5230*/  R2UR UR5, R4 ;  /* 0x00000000040572ca */ /* 0x000fe200000e0000 */
[----:B------:R-:W-:Y:S01]  /*5240*/  BSSY.RECONVERGENT B6, `(.L_x_87) ;  /* 0x0000031000067945 */ /* 0x000fe20003800200 */
[----:B------:R-:W-:Y:S01]  /*5250*/  R2UR UR4, R3 ;  /* 0x00000000030472ca */ /* 0x000fe200000e0000 */
[----:B------:R-:W-:Y:S01]  /*5260*/  @!P1 IMAD.HI.U32 R0, R45, R12, RZ ;  /* 0x0000000c2d009227 */ /* 0x000fe200078e00ff */
[----:B------:R-:W-:Y:S02]  /*5270*/  @!P1 SHF.R.U32.HI R2, RZ, R14, R2 ;  /* 0x0000000eff029219 */ /* 0x000fe40000011602 */
[----:B------:R-:W-:Y:S01]  /*5280*/  @!P1 ISETP.NE.AND P2, PT, R9, 0x1, PT ;  /* 0x000000010900980c */ /* 0x000fe20003f45270 */
[----:B------:R-:W-:Y:S01]  /*5290*/  VIADD R110, R110, 0x1 ;  /* 0x000000016e6e7836 */ /* 0x000fe20000000000 */
[----:B------:R-:W-:Y:S02]  /*52a0*/  @!P1 SEL R2, R44, R2, !P0 ;  /* 0x000000022c029207 */ /* 0x000fe40004000000 */
[----:B------:R-:W-:Y:S02]  /*52b0*/  @!P1 SHF.R.U32.HI R0, RZ, R13, R0 ;  /* 0x0000000dff009219 */ /* 0x000fe40000011600 */
[----:B------:R-:W-:Y:S01]  /*52c0*/  LOP3.LUT P0, RZ, R99, 0x1b0, RZ, 0xc0, !PT ;  /* 0x000001b063ff7812 */ /* 0x000fe2000780c0ff */
[----:B------:R-:W-:Y:S01]  /*52d0*/  USHF.L.U32 UR50, UR5, 0x7, URZ ;  /* 0x0000000705327899 */ /* 0x000fe200080006ff */
[----:B------:R-:W-:Y:S01]  /*52e0*/  @!P1 SEL R3, R45, R0, !P2 ;  /* 0x000000002d039207 */ /* 0x000fe20005000000 */
[----:B------:R-:W-:Y:S01]  /*52f0*/  USHF.L.U32 UR49, UR4, 0x7, URZ ;  /* 0x0000000704317899 */ /* 0x000fe200080006ff */
[----:B------:R-:W-:Y:S03]  /*5300*/  @P4 SHF.R.U32.HI R101, RZ, 0x10, R17 ;  /* 0x00000010ff654819 */ /* 0x000fe60000011611 */
[----:B------:R-:W-:Y:S02]  /*5310*/  @!P1 IMAD.IADD R0, R2, 0x1, -R3 ;  /* 0x0000000102009824 */ /* 0x000fe400078e0a03 */
[----:B------:R-:W-:Y:S02]  /*5320*/  @!P1 IMAD.IADD R2, R3, 0x1, -R2 ;  /* 0x0000000103029824 */ /* 0x000fe400078e0a02 */
[----:B------:R-:W-:Y:S02]  /*5330*/  @!P1 IMAD R45, R0, R9, R45 ;  /* 0x00000009002d9224 */ /* 0x000fe400078e022d */
[----:B------:R-:W-:Y:S01]  /*5340*/  @!P1 IMAD R44, R2, R10, R44 ;  /* 0x0000000a022c9224 */ /* 0x000fe200078e022c */
[----:B------:R-:W-:Y:S06]  /*5350*/  @!P0 BRA `(.L_x_88) ;  /* 0x00000000007c8947 */ /* 0x000fec0003800000 */
[----:B------:R-:W1:Y:S01]  /*5360*/  LDCU.64 UR8, c[0x4][0x80] ;  /* 0x01001000ff0877ac */ /* 0x000e620008000a00 */
[----:B------:R-:W-:Y:S01]  /*5370*/  MOV R2, 0x0 ;  /* 0x0000000000027802 */ /* 0x000fe20000000f00 */
[----:B------:R-:W-:Y:S02]  /*5380*/  HFMA2 R12, -RZ, RZ, 0, 5.9604644775390625e-08 ;  /* 0x00000001ff0c7431 */ /* 0x000fe400000001ff */
[----:B------:R-:W-:Y:S01]  /*5390*/  IMAD.MOV.U32 R8, RZ, RZ, 0x70 ;  /* 0x00000070ff087424 */ /* 0x000fe200078e00ff */
[----:B------:R2:W3:Y:S01]  /*53a0*/  LDC.64 R14, c[0x4][R2] ;  /* 0x01000000020e7b82 */ /* 0x0004e20000000a00 */
[----:B------:R-:W4:Y:S01]  /*53b0*/  LDCU.64 UR6, c[0x4][0x88] ;  /* 0x01001100ff0677ac */ /* 0x000f220008000a00 */
[----:B------:R-:W-:Y:S01]  /*53c0*/  IMAD.MOV.U32 R13, RZ, RZ, RZ ;  /* 0x000000ffff0d7224 */ /* 0x000fe200078e00ff */
[----:B------:R-:W2:Y:S01]  /*53d0*/  LDCU.64 UR4, c[0x4][0x8] ;  /* 0x01000100ff0477ac */ /* 0x000ea20008000a00 */
[----:B-1----:R-:W-:Y:S01]  /*53e0*/  MOV R5, UR9 ;  /* 0x0000000900057c02 */ /* 0x002fe20008000f00 */
[----:B------:R-:W-:Y:S01]  /*53f0*/  IMAD.U32 R4, RZ, RZ, UR8 ;  /* 0x00000008ff047e24 */ /* 0x000fe2000f8e00ff */
[----:B----4-:R-:W-:Y:S01]  /*5400*/  MOV R7, UR7 ;  /* 0x0000000700077c02 */ /* 0x010fe20008000f00 */
[----:B------:R-:W-:Y:S01]  /*5410*/  IMAD.U32 R6, RZ, RZ, UR6 ;  /* 0x00000006ff067e24 */ /* 0x000fe2000f8e00ff */
[----:B--2---:R-:W-:Y:S01]  /*5420*/  MOV R11, UR5 ;  /* 0x00000005000b7c02 */ /* 0x004fe20008000f00 */
[----:B------:R-:W-:Y:S02]  /*5430*/  IMAD.U32 R10, RZ, RZ, UR4 ;  /* 0x00000004ff0a7e24 */ /* 0x000fe4000f8e00ff */
[----:B------:R-:W-:Y:S07]  /*5440*/  LEPC R20, `(.L_x_89) ;  /* 0x000000001014794e */ /* 0x000fee0000000000 */
[----:B---3-5:R-:W-:Y:S05]  /*5450*/  CALL.ABS.NOINC R14 ;  /* 0x000000000e007343 */ /* 0x028fea0003c00000 */
.L_x_89:
[----:B------:R-:W1:Y:S01]  /*5460*/  LDCU.64 UR8, c[0x4][0x80] ;  /* 0x01001000ff0877ac */ /* 0x000e620008000a00 */
[----:B------:R-:W2:Y:S01]  /*5470*/  LDC.64 R2, c[0x4][R2] ;  /* 0x0100000002027b82 */ /* 0x000ea20000000a00 */
[----:B------:R-:W-:Y:S02]  /*5480*/  HFMA2 R12, -RZ, RZ, 0, 5.9604644775390625e-08 ;  /* 0x00000001ff0c7431 */ /* 0x000fe400000001ff */
[----:B------:R-:W-:Y:S02]  /*5490*/  IMAD.MOV.U32 R8, RZ, RZ, 0x70 ;  /* 0x00000070ff087424 */ /* 0x000fe400078e00ff */
[----:B------:R-:W-:Y:S01]  /*54a0*/  IMAD.MOV.U32 R13, RZ, RZ, RZ ;  /* 0x000000ffff0d7224 */ /* 0x000fe200078e00ff */
[----:B------:R-:W3:Y:S01]  /*54b0*/  LDCU.64 UR6, c[0x4][0x88] ;  /* 0x01001100ff0677ac */ /* 0x000ee20008000a00 */
[----:B------:R-:W4:Y:S01]  /*54c0*/  LDCU.64 UR4, c[0x4][0x8] ;  /* 0x01000100ff0477ac */ /* 0x000f220008000a00 */
[----:B-1----:R-:W-:Y:S02]  /*54d0*/  MOV R4, UR8 ;  /* 0x0000000800047c02 */ /* 0x002fe40008000f00 */
[----:B------:R-:W-:Y:S02]  /*54e0*/  MOV R5, UR9 ;  /* 0x0000000900057c02 */ /* 0x000fe40008000f00 */
[----:B---3--:R-:W-:Y:S01]  /*54f0*/  MOV R7, UR7 ;  /* 0x0000000700077c02 */ /* 0x008fe20008000f00 */
[----:B------:R-:W-:Y:S01]  /*5500*/  IMAD.U32 R6, RZ, RZ, UR6 ;  /* 0x00000006ff067e24 */ /* 0x000fe2000f8e00ff */
[----:B----4-:R-:W-:Y:S01]  /*5510*/  MOV R11, UR5 ;  /* 0x00000005000b7c02 */ /* 0x010fe20008000f00 */
[----:B------:R-:W-:Y:S02]  /*5520*/  IMAD.U32 R10, RZ, RZ, UR4 ;  /* 0x00000004ff0a7e24 */ /* 0x000fe4000f8e00ff */
[----:B------:R-:W-:Y:S07]  /*5530*/  LEPC R20, `(.L_x_88) ;  /* 0x000000001014794e */ /* 0x000fee0000000000 */
[----:B--2---:R-:W-:Y:S05]  /*5540*/  CALL.ABS.NOINC R2 ;  /* 0x0000000002007343 */ /* 0x004fea0003c00000 */
.L_x_88:
[----:B------:R-:W-:Y:S05]  /*5550*/  BSYNC.RECONVERGENT B6 ;  /* 0x0000000000067941 */ /* 0x000fea0003800200 */
.L_x_87:
[----:B------:R-:W-:Y:S02]  /*5560*/  ISETP.NE.U32.AND P0, PT, RZ, UR38, PT ;  /* 0x00000026ff007c0c */ /* 0x000fe4000bf05070 */
[C---:B------:R-:W-:Y:S02]  /*5570*/  ISETP.NE.U32.AND P2, PT, R88.reuse, RZ, PT ;  /* 0x000000ff5800720c */ /* 0x040fe40003f45070 */
[----:B------:R-:W-:Y:S02]  /*5580*/  ISETP.NE.U32.AND P4, PT, R88, RZ, PT ;  /* 0x000000ff5800720c */ /* 0x000fe40003f85070 */
[----:B------:R-:W-:Y:S02]  /*5590*/  ISETP.NE.AND.EX P0, PT, RZ, UR39, PT, P0 ;  /* 0x00000027ff007c0c */ /* 0x000fe4000bf05300 */
[C---:B------:R-:W-:Y:S02]  /*55a0*/  ISETP.NE.AND.EX P2, PT, R89.reuse, RZ, PT, P2 ;  /* 0x000000ff5900720c */ /* 0x040fe40003f45320 */
[----:B------:R-:W-:Y:S02]  /*55b0*/  ISETP.NE.AND.EX P4, PT, R89, RZ, P0, P4 ;  /* 0x000000ff5900720c */ /* 0x000fe40000785340 */
[----:B------:R-:W-:Y:S02]  /*55c0*/  ISETP.NE.U32.AND P5, PT, R84, RZ, PT ;  /* 0x000000ff5400720c */ /* 0x000fe40003fa5070 */
[----:B------:R-:W-:Y:S02]  /*55d0*/  ISETP.NE.U32.AND P3, PT, RZ, UR38, PT ;  /* 0x00000026ff007c0c */ /* 0x000fe4000bf65070 */
[----:B------:R-:W-:Y:S02]  /*55e0*/  PLOP3.LUT P0, PT, PT, PT, PT, 0x8, 0x80 ;  /* 0x000000000080781c */ /* 0x000fe40003f0e170 */
[----:B------:R-:W-:Y:S02]  /*55f0*/  ISETP.NE.AND.EX P5, PT, R85, RZ, PT, P5 ;  /* 0x000000ff5500720c */ /* 0x000fe40003fa5350 */
[----:B------:R-:W-:Y:S03]  /*5600*/  ISETP.NE.AND.EX P3, PT, RZ, UR39, PT, P3 ;  /* 0x00000027ff007c0c */ /* 0x000fe6000bf65330 */
[----:B------:R-:W-:Y:S01]  /*5610*/  @!P4 PLOP3.LUT P0, PT, P2, PT, PT, 0x80, 0x8 ;  /* 0x000000000008c81c */ /* 0x000fe2000170f070 */
[----:B------:R-:W-:Y:S01]  /*5620*/  @!UPT UIADD3 URZ, UPT, UPT, URZ, URZ, URZ ;  /* 0x000000fffffff290 */ /* 0x000fe2000fffe0ff */
[----:B------:R-:W-:Y:S11]  /*5630*/  @!P2 BRA `(.L_x_90) ;  /* 0x00000000002ca947 */ /* 0x000ff60003800000 */
[----:B------:R-:W-:Y:S01]  /*5640*/  ISETP.NE.U32.AND P1, PT, R86, RZ, PT ;  /* 0x000000ff5600720c */ /* 0x000fe20003f25070 */
[----:B------:R-:W-:Y:S03]  /*5650*/  IMAD.MOV.U32 R94, RZ, RZ, 0x1 ;  /* 0x00000001ff5e7424 */ /* 0x000fe600078e00ff */
[----:B------:R-:W-:Y:S11]  /*5660*/  ISETP.NE.AND.EX P1, PT, R87, RZ, PT, P1 ;  /* 0x000000ff5700720c */ /* 0x000ff60003f25310 */
[----:B------:R-:W-:Y:S02]  /*5670*/  @!UPT UIADD3 URZ, UPT, UPT, URZ, URZ, URZ ;  /* 0x000000fffffff290 */ /* 0x000fe4000fffe0ff */
[----:B------:R-:W1:Y:S01]  /*5680*/  @P1 LDC.64 R2, c[0x0][0x888] ;  /* 0x00022200ff021b82 */ /* 0x000e620000000a00 */
[----:B------:R-:W-:Y:S04]  /*5690*/  @P1 IMAD R0, R88, UR44, RZ ;  /* 0x0000002c58001c24 */ /* 0x000fe8000f8e02ff */
[----:B-1----:R-:W-:Y:S04]  /*56a0*/  @P1 IMAD.WIDE R2, R0, 0x4, R2 ;  /* 0x0000000400021825 */ /* 0x002fe800078e0202 */
[----:B------:R-:W-:Y:S01]  /*56b0*/  HFMA2 R0, -RZ, RZ, 0, 5.9604644775390625e-08 ;  /* 0x00000001ff007431 */ /* 0x000fe200000001ff */
[----:B-----5:R1:W5:Y:S04]  /*56c0*/  @P1 LDG.E R49, desc[UR46][R2.64] ;  /* 0x0000002e02311981 */ /* 0x020368000c1e1900 */
[----:B------:R-:W-:Y:S01]  /*56d0*/  @!P1 PRMT R94, R0, 0x7610, R94 ;  /* 0x00007610005e9816 */ /* 0x000fe2000000005e */
[----:B-1----:R-:W2:Y:S06]  /*56e0*/  @!P1 LDC R49, c[0x0][0x880] ;  /* 0x00022000ff319b82 */ /* 0x002eac0000000800 */
.L_x_90:
[----:B------:R-:W-:Y:S05]  /*56f0*/  @!P5 BRA `(.L_x_91) ;  /* 0x000000000020d947 */ /* 0x000fea0003800000 */
[----:B------:R-:W-:Y:S04]  /*5700*/  ISETP.NE.U32.AND P1, PT, R82, RZ, PT ;  /* 0x000000ff5200720c */ /* 0x000fe80003f25070 */
[----:B------:R-:W-:Y:S11]  /*5710*/  ISETP.NE.AND.EX P1, PT, R83, RZ, PT, P1 ;  /* 0x000000ff5300720c */ /* 0x000ff60003f25310 */
[----:B------:R-:W-:Y:S02]  /*5720*/  @!UPT UIADD3 URZ, UPT, UPT, URZ, URZ, URZ ;  /* 0x000000fffffff290 */ /* 0x000fe4000fffe0ff */
[----:B------:R-:W1:Y:S01]  /*5730*/  @P1 LDC.64 R2, c[0x0][0x8a8] ;  /* 0x00022a00ff021b82 */ /* 0x000e620000000a00 */
[----:B------:R-:W-:Y:S04]  /*5740*/  @P1 IMAD R0, R84, UR44, RZ ;  /* 0x0000002c54001c24 */ /* 0x000fe8000f8e02ff */
[----:B-1----:R-:W-:Y:S05]  /*5750*/  @P1 IMAD.WIDE R2, R0, 0x4, R2 ;  /* 0x0000000400021825 */ /* 0x002fea00078e0202 */
[----:B-----5:R1:W5:Y:S02]  /*5760*/  @P1 LDG.E R47, desc[UR46][R2.64] ;  /* 0x0000002e022f1981 */ /* 0x020364000c1e1900 */
[----:B-1----:R-:W3:Y:S02]  /*5770*/  @!P1 LDC R47, c[0x0][0x8a0] ;  /* 0x00022800ff2f9b82 */ /* 0x002ee40000000800 */
.L_x_91:
[----:B--2--5:R-:W-:Y:S01]  /*5780*/  FSETP.NEU.AND P1, PT, R49, RZ, PT ;  /* 0x000000ff3100720b */ /* 0x024fe20003f2d000 */
[----:B------:R-:W1:Y:S01]  /*5790*/  LDCU UR4, c[0x0][0x8c8] ;  /* 0x00011900ff0477ac */ /* 0x000e620008000800 */
[----:B------:R-:W-:Y:S02]  /*57a0*/  SEL R6, RZ, 0xffffffff, P3 ;  /* 0xffffffffff067807 */ /* 0x000fe40001800000 */
[----:B------:R-:W-:Y:S01]  /*57b0*/  @!P4 LOP3.LUT P3, RZ, R94, 0xff, RZ, 0xc0, !PT ;  /* 0x000000ff5effc812 */ /* 0x000fe2000786c0ff */
[----:B------:R-:W-:Y:S01]  /*57c0*/  UISETP.NE.U32.AND UP0, UPT, UR42, URZ, UPT ;  /* 0x000000ff2a00728c */ /* 0x000fe2000bf05070 */
[----:B------:R-:W-:Y:S02]  /*57d0*/  @!P4 SEL R0, RZ, 0xffffffff, P1 ;  /* 0xffffffffff00c807 */ /* 0x000fe40000800000 */
[----:B------:R-:W-:Y:S01]  /*57e0*/  LOP3.LUT R104, R104, 0x1, RZ, 0x3c, !PT ;  /* 0x0000000168687812 */ /* 0x000fe200078e3cff */
[----:B------:R-:W-:Y:S01]  /*57f0*/  UISETP.NE.AND.EX UP0, UPT, UR43, URZ, UPT, UP0 ;  /* 0x000000ff2b00728c */ /* 0x000fe2000bf05300 */
[----:B------:R-:W-:Y:S04]  /*5800*/  @P0 SEL R0, R6, R0, !P3 ;  /* 0x0000000006000207 */ /* 0x000fe80005800000 */
[----:B------:R-:W-:Y:S04]  /*5810*/  @!P4 LOP3.LUT R0, R0, 0x1, RZ, 0xc0, !PT ;  /* 0x000000010000c812 */ /* 0x000fe800078ec0ff */
[----:B------:R-:W-:Y:S01]  /*5820*/  ISETP.NE.U32.OR P5, PT, R0, 0x1, P4 ;  /* 0x000000010000780c */ /* 0x000fe200027a5470 */
[----:B-1----:R-:W-:Y:S03]  /*5830*/  IMAD.U32 R2, RZ, RZ, UR4 ;  /* 0x00000004ff027e24 */ /* 0x002fe6000f8e00ff */
[----:B------:R-:W-:Y:S09]  /*5840*/  P2R R111, PR, RZ, 0x20 ;  /* 0x00000020ff6f7803 */ /* 0x000ff20000000000 */
[----:B------:R-:W-:Y:S01]  /*5850*/  @P5 SHF.L.U32 R7, R104, 0x1f, RZ ;  /* 0x0000001f68075819 */ /* 0x000fe200000006ff */
[----:B------:R-:W-:Y:S06]  /*5860*/  BRA.U !UP0, `(.L_x_92) ;  /* 0x00000001084c7547 */ /* 0x000fec000b800000 */
[----:B------:R-:W-:Y:S01]  /*5870*/  ISETP.LE.AND P0, PT, R43, UR49, PT ;  /* 0x000000312b007c0c */ /* 0x000fe2000bf03270 */
[----:B------:R-:W-:Y:S05]  /*5880*/  VIADD R0, R46, UR50 ;  /* 0x000000322e007c36 */ /* 0x000fea0008000000 */
[----:B------:R-:W-:Y:S01]  /*5890*/  ISETP.GE.OR P0, PT, R0, UR36, P0 ;  /* 0x0000002400007c0c */ /* 0x000fe20008706670 */
[----:B------:R-:W-:Y:S11]  /*58a0*/  IMAD.U32 R0, RZ, RZ, UR50 ;  /* 0x00000032ff007e24 */ /* 0x000ff6000f8e00ff */
[----:B------:R-:W-:Y:S01]  /*58b0*/  @!UPT UIADD3 URZ, UPT, UPT, URZ, URZ, URZ ;  /* 0x000000fffffff290 */ /* 0x000fe2000fffe0ff */
[----:B------:R-:W-:Y:S01]  /*58c0*/  @!P0 IADD3 R2, P3, PT, R46, UR50, RZ ;  /* 0x000000322e028c10 */ /* 0x000fe2000ff7e0ff */
[----:B------:R-:W1:Y:S01]  /*58d0*/  @!P0 LDC.64 R4, c[0x0][0x8d0] ;  /* 0x00023400ff048b82 */ /* 0x000e620000000a00 */
[----:B------:R-:W-:Y:S02]  /*58e0*/  VOTEU.ALL UP0, P0 ;  /* 0x0000000000ff7886 */ /* 0x000fe40000000000 */
[----:B------:R-:W-:Y:S03]  /*58f0*/  @!P0 LEA.HI.X.SX32 R3, R0, RZ, 0x1, P3 ;  /* 0x000000ff00038211 */ /* 0x000fe600018f0eff */
[----:B------:R-:W-:Y:S06]  /*5900*/  @!UP0 USHF.R.S32.HI UR4, URZ, 0x1f, UR44 ;  /* 0x0000001fff048899 */ /* 0x000fec000801142c */
[C---:B-1----:R-:W-:Y:S02]  /*5910*/  @!P0 IMAD R0, R4.reuse, UR4, RZ ;  /* 0x0000000404008c24 */ /* 0x042fe4000f8e02ff */
[----:B------:R-:W-:Y:S04]  /*5920*/  @!P0 IMAD.WIDE.U32 R2, R4, UR44, R2 ;  /* 0x0000002c04028c25 */ /* 0x000fe8000f8e0002 */
[----:B------:R-:W-:Y:S01]  /*5930*/  @!P0 IMAD R0, R5, UR44, R0 ;  /* 0x0000002c05008c24 */ /* 0x000fe2000f8e0200 */
[C---:B------:R-:W-:Y:S04]  /*5940*/  @!P0 LEA R4, P3, R2.reuse, UR42, 0x1 ;  /* 0x0000002a02048c11 */ /* 0x040fe8000f8608ff */
[----:B------:R-:W-:Y:S04]  /*5950*/  @!P0 IADD3 R0, PT, PT, R3, R0, RZ ;  /* 0x0000000003008210 */ /* 0x000fe80007ffe0ff */
[----:B------:R-:W-:Y:S01]  /*5960*/  @!P0 LEA.HI.X R5, R2, UR43, R0, 0x1, P3 ;  /* 0x0000002b02058c11 */ /* 0x000fe200098f0c00 */
[----:B------:R-:W-:Y:S04]  /*5970*/  IMAD.MOV.U32 R2, RZ, RZ, RZ ;  /* 0x000000ffff027224 */ /* 0x000fe800078e00ff */
[----:B------:R-:W2:Y:S02]  /*5980*/  @!P0 LDG.E.U16 R4, desc[UR46][R4.64] ;  /* 0x0000002e04048981 */ /* 0x000ea4000c1e1500 */
[----:B--2---:R-:W-:Y:S07]  /*5990*/  @!P0 SHF.L.U32 R2, R4, 0x10, RZ ;  /* 0x0000001004028819 */ /* 0x004fee00000006ff */
.L_x_92:
[----:B------:R-:W1:Y:S01]  /*59a0*/  @P5 SYNCS.PHASECHK.TRANS64.TRYWAIT P3, [UR41+0x60], R7 ;  /* 0x00006007ff0055a7 */ /* 0x000e620008061129 */
[----:B------:R-:W-:Y:S01]  /*59b0*/  LEA R60, R81, UR41, 0x3 ;  /* 0x00000029513c7c11 */ /* 0x000fe2000f8e18ff */
[----:B------:R-:W-:Y:S01]  /*59c0*/  BSSY B1, `(.L_x_93) ;  /* 0x000002d000017945 */ /* 0x000fe20003800000 */
[----:B------:R-:W-:Y:S01]  /*59d0*/  SHF.L.U32 R0, R103, 0x1f, RZ ;  /* 0x0000001f67007819 */ /* 0x000fe200000006ff */
[----:B------:R-:W-:Y:S01]  /*59e0*/  IMAD.MOV.U32 R62, RZ, RZ, 0x1 ;  /* 0x00000001ff3e7424 */ /* 0x000fe200078e00ff */
[----:B------:R-:W-:Y:S01]  /*59f0*/  LOP3.LUT P4, R112, R94, 0xff, RZ, 0xc0, !PT ;  /* 0x000000ff5e707812 */ /* 0x000fe2000788c0ff */
[----:B------:R-:W-:Y:S01]  /*5a00*/  IMAD R51, R81, 0x80, R80 ;  /* 0x0000008051337824 */ /* 0x000fe200078e0250 */
[----:B------:R-:W-:Y:S01]  /*5a10*/  SEL R3, RZ, 0xffffffff, P1 ;  /* 0xffffffffff037807 */ /* 0x000fe20000800000 */
[----:B------:R-:W-:Y:S01]  /*5a20*/  IMAD R113, R108, -0x10, R106 ;  /* 0xfffffff06c717824 */ /* 0x000fe200078e026a */
[----:B------:R-:W-:Y:S01]  /*5a30*/  CS2R R78, SRZ ;  /* 0x00000000004e7805 */ /* 0x000fe2000001ff00 */
[----:B------:R-:W-:Y:S01]  /*5a40*/  IMAD.MOV.U32 R61, RZ, RZ, RZ ;  /* 0x000000ffff3d7224 */ /* 0x000fe200078e00ff */
[----:B------:R-:W-:Y:S02]  /*5a50*/  @P2 SEL R3, R6, R3, !P4 ;  /* 0x0000000306032207 */ /* 0x000fe40006000000 */
[----:B------:R-:W-:Y:S02]  /*5a60*/  CS2R R76, SRZ ;  /* 0x00000000004c7805 */ /* 0x000fe4000001ff00 */
[----:B------:R-:W-:Y:S02]  /*5a70*/  CS2R R74, SRZ ;  /* 0x00000000004a7805 */ /* 0x000fe4000001ff00 */
[----:B------:R-:W-:Y:S02]  /*5a80*/  CS2R R72, SRZ ;  /* 0x0000000000487805 */ /* 0x000fe4000001ff00 */
[----:B------:R-:W-:Y:S01]  /*5a90*/  LOP3.LUT R3, R3, 0x1, RZ, 0xc0, !PT ;  /* 0x0000000103037812 */ /* 0x000fe200078ec0ff */
[----:B------:R2:W4:Y:S01]  /*5aa0*/  SYNCS.PHASECHK.TRANS64.TRYWAIT P0, [R60+URZ+0xd0], R0 ;  /* 0x0000d0003c0075a7 */ /* 0x00052200080011ff */
[----:B------:R-:W-:Y:S02]  /*5ab0*/  CS2R R66, SRZ ;  /* 0x0000000000427805 */ /* 0x000fe4000001ff00 */
[----:B------:R-:W-:Y:S02]  /*5ac0*/  CS2R R64, SRZ ;  /* 0x0000000000407805 */ /* 0x000fe4000001ff00 */
[----:B------:R-:W-:Y:S02]  /*5ad0*/  ISETP.NE.U32.AND P1, PT, R3, 0x1, PT ;  /* 0x000000010300780c */ /* 0x000fe40003f25070 */
[----:B------:R-:W-:Y:S02]  /*5ae0*/  CS2R R58, SRZ ;  /* 0x00000000003a7805 */ /* 0x000fe4000001ff00 */
[----:B------:R-:W-:Y:S02]  /*5af0*/  CS2R R56, SRZ ;  /* 0x0000000000387805 */ /* 0x000fe4000001ff00 */
[----:B------:R-:W-:Y:S02]  /*5b00*/  P2R R63, PR, RZ, 0x2 ;  /* 0x00000002ff3f7803 */ /* 0x000fe40000000000 */
[----:B-1----:R-:W-:Y:S01]  /*5b10*/  @P5 SEL R62, RZ, 0x1, !P3 ;  /* 0x00000001ff3e5807 */ /* 0x002fe20005800000 */
[----:B--2---:R-:W-:Y:S06]  /*5b20*/  @!P5 BRA `(.L_x_94) ;  /* 0x000000000058d947 */ /* 0x004fec0003800000 */
[----:B------:R-:W-:Y:S01]  /*5b30*/  IMAD.MOV.U32 R79, RZ, RZ, RZ ;  /* 0x000000ffff4f7224 */ /* 0x000fe200078e00ff */
[----:B------:R-:W-:Y:S01]  /*5b40*/  ISETP.NE.AND P1, PT, R62, RZ, PT ;  /* 0x000000ff3e00720c */ /* 0x000fe20003f25270 */
[----:B------:R-:W-:Y:S01]  /*5b50*/  BSSY B0, `(.L_x_95) ;  /* 0x000000c000007945 */ /* 0x000fe20003800000 */
[----:B------:R-:W-:Y:S02]  /*5b60*/  CS2R R58, SRZ ;  /* 0x00000000003a7805 */ /* 0x000fe4000001ff00 */
[----:B------:R-:W-:Y:S02]  /*5b70*/  CS2R R56, SRZ ;  /* 0x0000000000387805 */ /* 0x000fe4000001ff00 */
[----:B------:R-:W-:Y:S02]  /*5b80*/  CS2R R66, SRZ ;  /* 0x0000000000427805 */ /* 0x000fe4000001ff00 */
[----:B------:R-:W-:Y:S02]  /*5b90*/  CS2R R64, SRZ ;  /* 0x0000000000407805 */ /* 0x000fe4000001ff00 */
[----:B------:R-:W-:Y:S02]  /*5ba0*/  CS2R R74, SRZ ;  /* 0x00000000004a7805 */ /* 0x000fe4000001ff00 */
[----:B------:R-:W-:Y:S02]  /*5bb0*/  CS2R R72, SRZ ;  /* 0x0000000000487805 */ /* 0x000fe4000001ff00 */
[----:B------:R-:W-:Y:S01]  /*5bc0*/  CS2R R76, SRZ ;  /* 0x00000000004c7805 */ /* 0x000fe2000001ff00 */
[----:B------:R-:W-:Y:S06]  /*5bd0*/  @P1 BRA `(.L_x_96) ;  /* 0x00000000000c1947 */ /* 0x000fec0003800000 */
[----:B------:R-:W-:Y:S04]  /*5be0*/  SHF.L.U32 R4, R104, 0x1f, RZ ;  /* 0x0000001f68047819 */ /* 0x000fe800000006ff */
[----:B------:R-:W1:Y:S02]  /*5bf0*/  SYNCS.PHASECHK.TRANS64.TRYWAIT P1, [UR41+0x60], R4 ;  /* 0x00006004ff0075a7 */ /* 0x000e640008021129 */
[----:B-1----:R-:W-:Y:S05]  /*5c00*/  @!P1 BRA `(.L_x_97) ;  /* 0x0000003c009c9947 */ /* 0x002fea0003800000 */
.L_x_96:
[----:B------:R-:W-:Y:S05]  /*5c10*/  BSYNC B0 ;  /* 0x0000000000007941 */ /* 0x000fea0003800000 */
.L_x_95:
[----:B------:R-:W-:Y:S01]  /*5c20*/  ISETP.NE.AND P1, PT, R63, RZ, PT ;  /* 0x000000ff3f00720c */ /* 0x000fe20003f25270 */
[----:B------:R-:W-:Y:S11]  /*5c30*/  HFMA2 R61, -RZ, RZ, 0, 5.9604644775390625e-08 ;  /* 0x00000001ff3d7431 */ /* 0x000ff600000001ff */
[----:B------:R-:W-:Y:S01]  /*5c40*/  @!UPT UIADD3 URZ, UPT, UPT, URZ, URZ, URZ ;  /* 0x000000fffffff290 */ /* 0x000fe2000fffe0ff */
[----:B------:R2:W1:Y:S04]  /*5c50*/  @P1 LDS.128 R56, [R107] ;  /* 0x000000006b381984 */ /* 0x0004680000000c00 */
[----:B------:R2:W1:Y:S04]  /*5c60*/  @P1 LDS.128 R64, [R106+0x10] ;  /* 0x000010006a401984 */ /* 0x0004680000000c00 */
[----:B------:R2:W1:Y:S04]  /*5c70*/  @P1 LDS.128 R72, [R105+0x20] ;  /* 0x0000200069481984 */ /* 0x0004680000000c00 */
[----:B------:R2:W1:Y:S02]  /*5c80*/  @P1 LDS.128 R76, [R113+0x30] ;  /* 0x00003000714c1984 */ /* 0x0004640000000c00 */
.L_x_94:
[----:B------:R-:W-:Y:S05]  /*5c90*/  BSYNC B1 ;  /* 0x0000000000017941 */ /* 0x000fea0003800000 */
.L_x_93:
[----:B-1----:R-:W-:Y:S04]  /*5ca0*/  SHF.R.U32.HI R3, RZ, 0x15, R51 ;  /* 0x00000015ff037819 */ /* 0x002fe80000011633 */
[----:B------:R-:W-:Y:S01]  /*5cb0*/  LOP3.LUT P1, RZ, R3, 0x3, R98, 0x48, !PT ;  /* 0x0000000303ff7812 */ /* 0x000fe20007824862 */
[----:B------:R-:W-:Y:S01]  /*5cc0*/  @!UPT UIADD3 URZ, UPT, UPT, URZ, URZ, URZ ;  /* 0x000000fffffff290 */ /* 0x000fe2000fffe0ff */
[----:B----4-:R-:W-:Y:S11]  /*5cd0*/  @P0 BRA `(.L_x_98) ;  /* 0x0000000000080947 */ /* 0x010ff60003800000 */
[----:B------:R-:W1:Y:S02]  /*5ce0*/  SYNCS.PHASECHK.TRANS64.TRYWAIT P0, [R60+URZ+0xd0], R0 ;  /* 0x0000d0003c0075a7 */ /* 0x000e6400080011ff */
[----:B-1----:R-:W-:Y:S05]  /*5cf0*/  @!P0 BRA `(.L_x_99) ;  /* 0x0000003c00788947 */ /* 0x002fea0003800000 */
.L_x_98:
[----:B------:R-:W-:Y:S05]  /*5d00*/  @!P1 BRA `(.L_x_100) ;  /* 0x0000000000409947 */ /* 0x000fea0003800000 */
[----:B------:R-:W4:Y:S01]  /*5d10*/  LDCU.64 UR8, c[0x4][0x70] ;  /* 0x01000e00ff0877ac */ /* 0x000f220008000a00 */
[----:B------:R-:W-:Y:S01]  /*5d20*/  MOV R15, 0x0 ;  /* 0x00000000000f7802 */ /* 0x000fe20000000f00 */
[----:B------:R-:W-:Y:S02]  /*5d30*/  HFMA2 R12, -RZ, RZ, 0, 5.9604644775390625e-08 ;  /* 0x00000001ff0c7431 */ /* 0x000fe400000001ff */
[----:B------:R-:W-:Y:S02]  /*5d40*/  IMAD.MOV.U32 R8, RZ, RZ, 0x192 ;  /* 0x00000192ff087424 */ /* 0x000fe400078e00ff */
[----:B------:R-:W-:Y:S01]  /*5d50*/  IMAD.MOV.U32 R13, RZ, RZ, RZ ;  /* 0x000000ffff0d7224 */ /* 0x000fe200078e00ff */
[----:B------:R-:W5:Y:S01]  /*5d60*/  LDCU.64 UR6, c[0x4][0x78] ;  /* 0x01000f00ff0677ac */ /* 0x000f620008000a00 */
[----:B------:R-:W1:Y:S01]  /*5d70*/  LDC.64 R14, c[0x4][R15] ;  /* 0x010000000f0e7b82 */ /* 0x000e620000000a00 */
[----:B------:R-:W2:Y:S01]  /*5d80*/  LDCU.64 UR4, c[0x4][0x10] ;  /* 0x01000200ff0477ac */ /* 0x000ea20008000a00 */
[----:B----4-:R-:W-:Y:S01]  /*5d90*/  MOV R5, UR9 ;  /* 0x0000000900057c02 */ /* 0x010fe20008000f00 */
[----:B------:R-:W-:Y:S01]  /*5da0*/  IMAD.U32 R4, RZ, RZ, UR8 ;  /* 0x00000008ff047e24 */ /* 0x000fe2000f8e00ff */
[----:B-----5:R-:W-:Y:S01]  /*5db0*/  MOV R7, UR7 ;  /* 0x0000000700077c02 */ /* 0x020fe20008000f00 */
[----:B------:R-:W-:Y:S01]  /*5dc0*/  IMAD.U32 R6, RZ, RZ, UR6 ;  /* 0x00000006ff067e24 */ /* 0x000fe2000f8e00ff */
[----:B--2---:R-:W-:Y:S01]  /*5dd0*/  MOV R11, UR5 ;  /* 0x00000005000b7c02 */ /* 0x004fe20008000f00 */
[----:B------:R-:W-:Y:S02]  /*5de0*/  IMAD.U32 R10, RZ, RZ, UR4 ;  /* 0x00000004ff0a7e24 */ /* 0x000fe4000f8e00ff */
[----:B------:R-:W-:Y:S07]  /*5df0*/  LEPC R20, `(.L_x_100) ;  /* 0x000000001014794e */ /* 0x000fee0000000000 */
[----:B-1-3--:R-:W-:Y:S05]  /*5e00*/  CALL.ABS.NOINC R14 ;  /* 0x000000000e007343 */ /* 0x00afea0003c00000 */
.L_x_100:
[C---:B------:R-:W-:Y:S01]  /*5e10*/  SHF.L.U32 R48, R56.reuse, 0x10, RZ ;  /* 0x0000001038307819 */ /* 0x040fe200000006ff */
[----:B------:R-:W-:Y:S05]  /*5e20*/  WARPSYNC.ALL ;  /* 0x0000000000007948 */ /* 0x000fea0003800000 */
[----:B------:R-:W-:Y:S01]  /*5e30*/  R2UR UR4, R51 ;  /* 0x00000000330472ca */ /* 0x000fe200000e0000 */
[----:B------:R-:W-:Y:S01]  /*5e40*/  BSSY.RECONVERGENT B0, `(.L_x_101) ;  /* 0x0000088000007945 */ /* 0x000fe20003800200 */
[----:B------:R-:W-:Y:S02]  /*5e50*/  LOP3.LUT R50, R56, 0xffff0000, RZ, 0xc0, !PT ;  /* 0xffff000038327812 */ /* 0x000fe400078ec0ff */
[----:B------:R-:W-:Y:S09]  /*5e60*/  ISETP.NE.AND P0, PT, R100, RZ, PT ;  /* 0x000000ff6400720c */ /* 0x000ff20003f05270 */
[----:B------:R-:W1:Y:S02]  /*5e70*/  LDTM.x32 R4, tmem[UR4] ;  /* 0x00000004000479ee */ /* 0x000e6400082c0000 */
[C-C-:B-1-3--:R-:W-:Y:S01]  /*5e80*/  FFMA R0, R47.reuse, R4, R2.reuse ;  /* 0x000000042f007223 */ /* 0x14afe20000000002 */
[C-C-:B------:R-:W-:Y:S01]  /*5e90*/  FFMA R3, R47.reuse, R5, R2.reuse ;  /* 0x000000052f037223 */ /* 0x140fe20000000002 */
        /* <DEDUP_REMOVED lines=26> */
[--C-:B------:R-:W-:Y:S01]  /*6040*/  FFMA R28, R47, R32, R2.reuse ;  /* 0x000000202f1c7223 */ /* 0x100fe20000000002 */
[----:B------:R-:W-:Y:S01]  /*6050*/  SHF.L.U32 R32, R57, 0x10, RZ ;  /* 0x0000001039207819 */ /* 0x000fe200000006ff */
[--C-:B------:R-:W-:Y:S01]  /*6060*/  FFMA R29, R47, R33, R2.reuse ;  /* 0x000000212f1d7223 */ /* 0x100fe20000000002 */
[----:B------:R-:W-:Y:S01]  /*6070*/  LOP3.LUT R33, R57, 0xffff0000, RZ, 0xc0, !PT ;  /* 0xffff000039217812 */ /* 0x000fe200078ec0ff */
[C-C-:B------:R-:W-:Y:S01]  /*6080*/  FFMA R34, R47.reuse, R34, R2.reuse ;  /* 0x000000222f227223 */ /* 0x140fe20000000002 */
[----:B------:R-:W-:Y:S01]  /*6090*/  FFMA R35, R47, R35, R2 ;  /* 0x000000232f237223 */ /* 0x000fe20000000002 */
[C---:B------:R-:W-:Y:S01]  /*60a0*/  FFMA R0, R49.reuse, R48, R0 ;  /* 0x0000003031007223 */ /* 0x040fe20000000000 */
[C---:B------:R-:W-:Y:S01]  /*60b0*/  SHF.L.U32 R48, R58.reuse, 0x10, RZ ;  /* 0x000000103a307819 */ /* 0x040fe200000006ff */
[C---:B------:R-:W-:Y:S01]  /*60c0*/  FFMA R3, R49.reuse, R50, R3 ;  /* 0x0000003231037223 */ /* 0x040fe20000000003 */
[C---:B------:R-:W-:Y:S01]  /*60d0*/  FFMA R6, R49.reuse, R32, R6 ;  /* 0x0000002031067223 */ /* 0x040fe20000000006 */
[----:B------:R-:W-:Y:S01]  /*60e0*/  LOP3.LUT R32, R58, 0xffff0000, RZ, 0xc0, !PT ;  /* 0xffff00003a207812 */ /* 0x000fe200078ec0ff */
[C---:B------:R-:W-:Y:S01]  /*60f0*/  FFMA R7, R49.reuse, R33, R7 ;  /* 0x0000002131077223 */ /* 0x040fe20000000007 */
[----:B------:R-:W-:Y:S01]  /*6100*/  FFMA R4, R49, R48, R4 ;  /* 0x0000003031047223 */ /* 0x000fe20000000004 */
[----:B------:R-:W-:Y:S02]  /*6110*/  F2FP.BF16.F32.PACK_AB R52, R3, R0 ;  /* 0x000000000334723e */ /* 0x000fe400000010ff */
[----:B------:R-:W-:Y:S01]  /*6120*/  SHF.L.U32 R0, R59, 0x10, RZ ;  /* 0x000000103b007819 */ /* 0x000fe200000006ff */
[----:B------:R-:W-:Y:S01]  /*6130*/  FFMA R5, R49, R32, R5 ;  /* 0x0000002031057223 */ /* 0x000fe20000000005 */
[----:B------:R-:W-:Y:S02]  /*6140*/  LOP3.LUT R3, R59, 0xffff0000, RZ, 0xc0, !PT ;  /* 0xffff00003b037812 */ /* 0x000fe400078ec0ff */
[----:B------:R-:W-:Y:S01]  /*6150*/  F2FP.BF16.F32.PACK_AB R53, R7, R6 ;  /* 0x000000060735723e */ /* 0x000fe200000010ff */
[C---:B------:R-:W-:Y:S01]  /*6160*/  FFMA R10, R49.reuse, R0, R10 ;  /* 0x00000000310a7223 */ /* 0x040fe2000000000a */
[C---:B------:R-:W-:Y:S01]  /*6170*/  SHF.L.U32 R0, R64.reuse, 0x10, RZ ;  /* 0x0000001040007819 */ /* 0x040fe200000006ff */
[----:B------:R-:W-:Y:S01]  /*6180*/  FFMA R11, R49, R3, R11 ;  /* 0x00000003310b7223 */ /* 0x000fe2000000000b */
[----:B------:R-:W-:Y:S02]  /*6190*/  F2FP.BF16.F32.PACK_AB R54, R5, R4 ;  /* 0x000000040536723e */ /* 0x000fe400000010ff */
[----:B------:R-:W-:Y:S01]  /*61a0*/  LOP3.LUT R3, R64, 0xffff0000, RZ, 0xc0, !PT ;  /* 0xffff000040037812 */ /* 0x000fe200078ec0ff */
[----:B------:R-:W-:Y:S01]  /*61b0*/  FFMA R8, R49, R0, R8 ;  /* 0x0000000031087223 */ /* 0x000fe20000000008 */
[C---:B------:R-:W-:Y:S02]  /*61c0*/  SHF.L.U32 R4, R65.reuse, 0x10, RZ ;  /* 0x0000001041047819 */ /* 0x040fe400000006ff */
[----:B------:R-:W-:Y:S01]  /*61d0*/  LOP3.LUT R0, R65, 0xffff0000, RZ, 0xc0, !PT ;  /* 0xffff000041007812 */ /* 0x000fe200078ec0ff */
[C---:B------:R-:W-:Y:S01]  /*61e0*/  FFMA R9, R49.reuse, R3, R9 ;  /* 0x0000000331097223 */ /* 0x040fe20000000009 */
[C---:B------:R-:W-:Y:S01]  /*61f0*/  SHF.L.U32 R3, R66.reuse, 0x10, RZ ;  /* 0x0000001042037819 */ /* 0x040fe200000006ff */
[----:B------:R-:W-:Y:S01]  /*6200*/  FFMA R14, R49, R4, R14 ;  /* 0x00000004310e7223 */ /* 0x000fe2000000000e */
[----:B------:R-:W-:Y:S01]  /*6210*/  SHF.L.U32 R4, R67, 0x10, RZ ;  /* 0x0000001043047819 */ /* 0x000fe200000006ff */
[C---:B------:R-:W-:Y:S01]  /*6220*/  FFMA R15, R49.reuse, R0, R15 ;  /* 0x00000000310f7223 */ /* 0x040fe2000000000f */
[----:B------:R-:W-:Y:S01]  /*6230*/  LOP3.LUT R0, R66, 0xffff0000, RZ, 0xc0, !PT ;  /* 0xffff000042007812 */ /* 0x000fe200078ec0ff */
[----:B------:R-:W-:Y:S01]  /*6240*/  FFMA R12, R49, R3, R12 ;  /* 0x00000003310c7223 */ /* 0x000fe2000000000c */
[C---:B------:R-:W-:Y:S02]  /*6250*/  SHF.L.U32 R3, R72.reuse, 0x10, RZ ;  /* 0x0000001048037819 */ /* 0x040fe400000006ff */
[----:B------:R-:W-:Y:S01]  /*6260*/  F2FP.BF16.F32.PACK_AB R55, R11, R10 ;  /* 0x0000000a0b37723e */ /* 0x000fe200000010ff */
[----:B------:R-:W-:Y:S01]  /*6270*/  FFMA R13, R49, R0, R13 ;  /* 0x00000000310d7223 */ /* 0x000fe2000000000d */
[----:B------:R-:W-:Y:S01]  /*6280*/  LOP3.LUT R0, R67, 0xffff0000, RZ, 0xc0, !PT ;  /* 0xffff000043007812 */ /* 0x000fe200078ec0ff */
[----:B------:R-:W-:Y:S01]  /*6290*/  FFMA R18, R49, R4, R18 ;  /* 0x0000000431127223 */ /* 0x000fe20000000012 */
[----:B------:R-:W-:Y:S01]  /*62a0*/  LOP3.LUT R4, R72, 0xffff0000, RZ, 0xc0, !PT ;  /* 0xffff000048047812 */ /* 0x000fe200078ec0ff */
[----:B------:R1:W-:Y:S01]  /*62b0*/  STS.128 [R107], R52 ;  /* 0x000000346b007388 */ /* 0x0003e20000000c00 */
[----:B------:R-:W-:Y:S01]  /*62c0*/  F2FP.BF16.F32.PACK_AB R8, R9, R8 ;  /* 0x000000080908723e */ /* 0x000fe200000010ff */
[----:B------:R-:W-:Y:S01]  /*62d0*/  FFMA R19, R49, R0, R19 ;  /* 0x0000000031137223 */ /* 0x000fe20000000013 */
[----:B------:R-:W-:Y:S01]  /*62e0*/  SHF.L.U32 R0, R73, 0x10, RZ ;  /* 0x0000001049007819 */ /* 0x000fe200000006ff */
[----:B------:R-:W-:Y:S01]  /*62f0*/  FFMA R16, R49, R3, R16 ;  /* 0x0000000331107223 */ /* 0x000fe20000000010 */
[----:B------:R-:W-:Y:S01]  /*6300*/  LOP3.LUT R3, R73, 0xffff0000, RZ, 0xc0, !PT ;  /* 0xffff000049037812 */ /* 0x000fe200078ec0ff */
[----:B------:R-:W-:Y:S01]  /*6310*/  FFMA R17, R49, R4, R17 ;  /* 0x0000000431117223 */ /* 0x000fe20000000011 */
[----:B------:R-:W-:Y:S01]  /*6320*/  SHF.L.U32 R4, R75, 0x10, RZ ;  /* 0x000000104b047819 */ /* 0x000fe200000006ff */
[C---:B------:R-:W-:Y:S01]  /*6330*/  FFMA R22, R49.reuse, R0, R22 ;  /* 0x0000000031167223 */ /* 0x040fe20000000016 */
[C---:B------:R-:W-:Y:S01]  /*6340*/  SHF.L.U32 R0, R74.reuse, 0x10, RZ ;  /* 0x000000104a007819 */ /* 0x040fe200000006ff */
[----:B------:R-:W-:Y:S01]  /*6350*/  FFMA R23, R49, R3, R23 ;  /* 0x0000000331177223 */ /* 0x000fe20000000017 */
[----:B------:R-:W-:Y:S02]  /*6360*/  LOP3.LUT R3, R74, 0xffff0000, RZ, 0xc0, !PT ;  /* 0xffff00004a037812 */ /* 0x000fe400078ec0ff */
[----:B------:R-:W-:Y:S01]  /*6370*/  F2FP.BF16.F32.PACK_AB R9, R15, R14 ;  /* 0x0000000e0f09723e */ /* 0x000fe200000010ff */
[----:B------:R-:W-:Y:S01]  /*6380*/  FFMA R20, R49, R0, R20 ;  /* 0x0000000031147223 */ /* 0x000fe20000000014 */
[----:B------:R-:W-:Y:S01]  /*6390*/  LOP3.LUT R0, R75, 0xffff0000, RZ, 0xc0, !PT ;  /* 0xffff00004b007812 */ /* 0x000fe200078ec0ff */
[C---:B------:R-:W-:Y:S01]  /*63a0*/  FFMA R21, R49.reuse, R3, R21 ;  /* 0x0000000331157223 */ /* 0x040fe20000000015 */
[C---:B------:R-:W-:Y:S01]  /*63b0*/  FFMA R26, R49.reuse, R4, R26 ;  /* 0x00000004311a7223 */ /* 0x040fe2000000001a */
[C---:B------:R-:W-:Y:S02]  /*63c0*/  SHF.L.U32 R3, R76.reuse, 0x10, RZ ;  /* 0x000000104c037819 */ /* 0x040fe400000006ff */
[----:B------:R-:W-:Y:S01]  /*63d0*/  FFMA R27, R49, R0, R27 ;  /* 0x00000000311b7223 */ /* 0x000fe2000000001b */
[----:B------:R-:W-:Y:S02]  /*63e0*/  LOP3.LUT R0, R76, 0xffff0000, RZ, 0xc0, !PT ;  /* 0xffff00004c007812 */ /* 0x000fe400078ec0ff */
[----:B------:R-:W-:Y:S01]  /*63f0*/  SHF.L.U32 R4, R77, 0x10, RZ ;  /* 0x000000104d047819 */ /* 0x000fe200000006ff */
[----:B------:R-:W-:Y:S01]  /*6400*/  FFMA R24, R49, R3, R24 ;  /* 0x0000000331187223 */ /* 0x000fe20000000018 */
[----:B------:R-:W-:Y:S01]  /*6410*/  F2FP.BF16.F32.PACK_AB R10, R13, R12 ;  /* 0x0000000c0d0a723e */ /* 0x000fe200000010ff */
[----:B------:R-:W-:Y:S01]  /*6420*/  FFMA R25, R49, R0, R25 ;  /* 0x0000000031197223 */ /* 0x000fe20000000019 */
[----:B------:R-:W-:Y:S01]  /*6430*/  F2FP.BF16.F32.PACK_AB R11, R19, R18 ;  /* 0x00000012130b723e */ /* 0x000fe200000010ff */
[----:B------:R-:W-:Y:S01]  /*6440*/  FFMA R30, R49, R4, R30 ;  /* 0x00000004311e7223 */ /* 0x000fe2000000001e */
[----:B------:R-:W-:Y:S02]  /*6450*/  LOP3.LUT R0, R77, 0xffff0000, RZ, 0xc0, !PT ;  /* 0xffff00004d007812 */ /* 0x000fe400078ec0ff */
[C---:B------:R-:W-:Y:S01]  /*6460*/  SHF.L.U32 R3, R78.reuse, 0x10, RZ ;  /* 0x000000104e037819 */ /* 0x040fe200000006ff */
[----:B------:R1:W-:Y:S01]  /*6470*/  STS.128 [R106+0x10], R8 ;  /* 0x000010086a007388 */ /* 0x0003e20000000c00 */
[----:B------:R-:W-:Y:S01]  /*6480*/  LOP3.LUT R4, R78, 0xffff0000, RZ, 0xc0, !PT ;  /* 0xffff00004e047812 */ /* 0x000fe200078ec0ff */
[----:B------:R-:W-:Y:S01]  /*6490*/  FFMA R31, R49, R0, R31 ;  /* 0x00000000311f7223 */ /* 0x000fe2000000001f */
[----:B------:R-:W-:Y:S01]  /*64a0*/  SHF.L.U32 R5, R79, 0x10, RZ ;  /* 0x000000104f057819 */ /* 0x000fe200000006ff */
[----:B------:R-:W-:Y:S01]  /*64b0*/  FFMA R28, R49, R3, R28 ;  /* 0x00000003311c7223 */ /* 0x000fe2000000001c */
[----:B------:R-:W-:Y:S01]  /*64c0*/  LOP3.LUT R6, R79, 0xffff0000, RZ, 0xc0, !PT ;  /* 0xffff00004f067812 */ /* 0x000fe200078ec0ff */
[----:B------:R-:W-:Y:S01]  /*64d0*/  FFMA R29, R49, R4, R29 ;  /* 0x00000004311d7223 */ /* 0x000fe2000000001d */
[----:B------:R-:W-:Y:S01]  /*64e0*/  F2FP.BF16.F32.PACK_AB R16, R17, R16 ;  /* 0x000000101110723e */ /* 0x000fe200000010ff */
[----:B------:R-:W-:Y:S01]  /*64f0*/  FFMA R34, R49, R5, R34 ;  /* 0x0000000531227223 */ /* 0x000fe20000000022 */
[----:B------:R-:W-:Y:S01]  /*6500*/  F2FP.BF16.F32.PACK_AB R17, R23, R22 ;  /* 0x000000161711723e */ /* 0x000fe200000010ff */
[----:B------:R-:W-:Y:S01]  /*6510*/  FFMA R35, R49, R6, R35 ;  /* 0x0000000631237223 */ /* 0x000fe20000000023 */
[----:B------:R-:W-:Y:S02]  /*6520*/  F2FP.BF16.F32.PACK_AB R18, R21, R20 ;  /* 0x000000141512723e */ /* 0x000fe400000010ff */
[----:B------:R-:W-:Y:S02]  /*6530*/  F2FP.BF16.F32.PACK_AB R19, R27, R26 ;  /* 0x0000001a1b13723e */ /* 0x000fe400000010ff */
[----:B------:R-:W-:Y:S02]  /*6540*/  F2FP.BF16.F32.PACK_AB R24, R25, R24 ;  /* 0x000000181918723e */ /* 0x000fe400000010ff */
[----:B------:R-:W-:Y:S01]  /*6550*/  F2FP.BF16.F32.PACK_AB R25, R31, R30 ;  /* 0x0000001e1f19723e */ /* 0x000fe200000010ff */
[----:B------:R1:W-:Y:S01]  /*6560*/  STS.128 [R105+0x20], R16 ;  /* 0x0000201069007388 */ /* 0x0003e20000000c00 */
[----:B------:R-:W-:Y:S02]  /*6570*/  F2FP.BF16.F32.PACK_AB R26, R29, R28 ;  /* 0x0000001c1d1a723e */ /* 0x000fe400000010ff */
[----:B------:R-:W-:Y:S05]  /*6580*/  F2FP.BF16.F32.PACK_AB R27, R35, R34 ;  /* 0x00000022231b723e */ /* 0x000fea00000010ff */
[----:B------:R1:W-:Y:S01]  /*6590*/  STS.128 [R113+0x30], R24 ;  /* 0x0000301871007388 */ /* 0x0003e20000000c00 */
[----:B------:R-:W-:Y:S01]  /*65a0*/  @!PT LDS RZ, [RZ] ;  /* 0x00000000fffff984 */ /* 0x000fe20000000800 */
[----:B------:R-:W-:Y:S01]  /*65b0*/  @!PT LDS RZ, [RZ] ;  /* 0x00000000fffff984 */ /* 0x000fe20000000800 */
[----:B------:R-:W-:Y:S01]  /*65c0*/  @!PT LDS RZ, [RZ] ;  /* 0x00000000fffff984 */ /* 0x000fe20000000800 */
[----:B------:R-:W-:Y:S01]  /*65d0*/  @!PT LDS RZ, [RZ] ;  /* 0x00000000fffff984 */ /* 0x000fe20000000800 */
[----:B------:R3:W-:Y:S07]  /*65e0*/  MEMBAR.ALL.CTA ;  /* 0x0000000000007992 */ /* 0x0007ee0000008000 */
[----:B---3--:R-:W3:Y:S02]  /*65f0*/  FENCE.VIEW.ASYNC.S ;  /* 0x00000000000073c6 */ /* 0x008ee40000000000 */
[----:B---3--:R-:W-:Y:S06]  /*6600*/  BAR.SYNC.DEFER_BLOCKING 0x1, 0x80 ;  /* 0x0042000000007b1d */ /* 0x008fec0000010000 */
[----:B------:R-:W-:Y:S05]  /*6610*/  @P0 BRA `(.L_x_102) ;  /* 0x0000000000280947 */ /* 0x000fea0003800000 */
[----:B------:R-:W-:Y:S02]  /*6620*/  UIADD3 UR4, UPT, UPT, UR41, 0x200, URZ ;  /* 0x0000020029047890 */ /* 0x000fe4000fffe0ff */
[----:B------:R-:W-:Y:S01]  /*6630*/  UIADD3 UR6, UP0, UPT, UR54, 0x680, URZ ;  /* 0x0000068036067890 */ /* 0x000fe2000ff1e0ff */
[----:B------:R-:W-:Y:S03]  /*6640*/  UMOV UR51, UR44 ;  /* 0x0000002c00337c82 */ /* 0x000fe60008000000 */
[----:B------:R-:W-:Y:S01]  /*6650*/  MOV R99, UR4 ;  /* 0x0000000400637c02 */ /* 0x000fe20008000f00 */
[----:B------:R-:W-:Y:S03]  /*6660*/  UIADD3.X UR7, UPT, UPT, URZ, UR55, URZ, UP0, !UPT ;  /* 0x00000037ff077290 */ /* 0x000fe600087fe4ff */
[----:B------:R-:W-:Y:S11]  /*6670*/  R2UR UR48, R99 ;  /* 0x00000000633072ca */ /* 0x000ff600000e0000 */
[----:B------:R-:W-:Y:S02]  /*6680*/  @!UPT UIADD3 URZ, UPT, UPT, URZ, URZ, URZ ;  /* 0x000000fffffff290 */ /* 0x000fe4000fffe0ff */
[----:B------:R3:W-:Y:S01]  /*6690*/  UTMASTG.3D [UR48], [UR6] ;  /* 0x00000030060073b5 */ /* 0x0007e20008010000 */
[----:B------:R0:W-:Y:S01]  /*66a0*/  UTMACMDFLUSH ;  /* 0x00000000000079b7 */ /* 0x0001e20000000000 */
[----:B---3--:R-:W-:Y:S04]  /*66b0*/  DEPBAR.LE SB0, 0x1 ;  /* 0x000080400000791a */ /* 0x008fe80000000000 */
.L_x_102:
[----:B------:R-:W-:Y:S05]  /*66c0*/  BSYNC.RECONVERGENT B0 ;  /* 0x0000000000007941 */ /* 0x000fea0003800200 */
.L_x_101:
[----:B------:R-:W-:Y:S01]  /*66d0*/  BAR.SYNC.DEFER_BLOCKING 0x1, 0x80 ;  /* 0x0042000000007b1d */ /* 0x000fe20000010000 */
[----:B------:R-:W-:Y:S01]  /*66e0*/  ISETP.NE.AND P1, PT, R111, RZ, PT ;  /* 0x000000ff6f00720c */ /* 0x000fe20003f25270 */
[----:B------:R-:W-:Y:S01]  /*66f0*/  UISETP.NE.AND UP0, UPT, UR45, URZ, UPT ;  /* 0x000000ff2d00728c */ /* 0x000fe2000bf05270 */
[----:B------:R-:W-:Y:S11]  /*6700*/  LEA R3, R61, UR41, 0x3 ;  /* 0x000000293d037c11 */ /* 0x000ff6000f8e18ff */
[----:B------:R-:W-:Y:S01]  /*6710*/  @P1 SHF.L.U32 R4, R104, 0x1f, RZ ;  /* 0x0000001f68041819 */ /* 0x000fe200000006ff */
[----:B------:R-:W-:Y:S06]  /*6720*/  BRA.U !UP0, `(.L_x_103) ;  /* 0x0000000108247547 */ /* 0x000fec000b800000 */
[----:B------:R-:W-:Y:S01]  /*6730*/  IMAD.U32 R5, RZ, RZ, UR52 ;  /* 0x00000034ff057e24 */ /* 0x000fe2000f8e00ff */
[----:B------:R-:W-:Y:S01]  /*6740*/  MOV R0, UR37 ;  /* 0x0000002500007c02 */ /* 0x000fe20008000f00 */
[----:B------:R-:W-:Y:S03]  /*6750*/  UIADD3 UR52, UPT, UPT, UR52, 0x1, URZ ;  /* 0x0000000134347890 */ /* 0x000fe6000fffe0ff */
[----:B------:R-:W-:Y:S01]  /*6760*/  @P1 LEA R5, R5, UR41, 0x3 ;  /* 0x0000002905051c11 */ /* 0x000fe2000f8e18ff */
[----:B------:R-:W-:Y:S04]  /*6770*/  UISETP.NE.AND UP0, UPT, UR52, 0x4, UPT ;  /* 0x000000043400788c */ /* 0x000fe8000bf05270 */
[----:B------:R-:W-:Y:S01]  /*6780*/  @P1 VIADD R5, R5, 0x80 ;  /* 0x0000008005051836 */ /* 0x000fe20000000000 */
[----:B------:R-:W-:Y:S04]  /*6790*/  USEL UR52, UR52, URZ, UP0 ;  /* 0x000000ff34347287 */ /* 0x000fe80008000000 */
[----:B------:R-:W-:Y:S04]  /*67a0*/  @P1 PRMT R0, R0, 0x654, R5 ;  /* 0x0000065400001816 */ /* 0x000fe80000000005 */
[----:B------:R3:W-:Y:S04]  /*67b0*/  @P1 SYNCS.ARRIVE.TRANS64.RED.A1T0 RZ, [R0+URZ], RZ ;  /* 0x000000ff00ff19a7 */ /* 0x0007e800081004ff */
.L_x_103:
[----:B------:R-:W4:Y:S01]  /*67c0*/  @P1 SYNCS.PHASECHK.TRANS64.TRYWAIT P0, [R3+URZ+0x60], R4 ;  /* 0x00006004030015a7 */ /* 0x000f2200080011ff */
[----:B------:R-:W-:Y:S01]  /*67d0*/  BSSY B1, `(.L_x_104) ;  /* 0x0000016000017945 */ /* 0x000fe20003800000 */
[----:B----4-:R-:W-:Y:S03]  /*67e0*/  @P1 SEL R62, RZ, 0x1, !P0 ;  /* 0x00000001ff3e1807 */ /* 0x010fe60004000000 */
[----:B------:R-:W-:Y:S05]  /*67f0*/  @!P1 BRA `(.L_x_105) ;  /* 0x00000000004c9947 */ /* 0x000fea0003800000 */
[----:B------:R-:W-:Y:S01]  /*6800*/  ISETP.NE.AND P0, PT, R62, RZ, PT ;  /* 0x000000ff3e00720c */ /* 0x000fe20003f05270 */
[----:B------:R-:W-:Y:S01]  /*6810*/  BSSY B0, `(.L_x_106) ;  /* 0x000000b000007945 */ /* 0x000fe20003800000 */
[----:B------:R-:W-:Y:S11]  /*6820*/  ISETP.NE.AND P1, PT, R63, RZ, PT ;  /* 0x000000ff3f00720c */ /* 0x000ff60003f25270 */
[----:B------:R-:W-:Y:S02]  /*6830*/  @!UPT UIADD3 URZ, UPT, UPT, URZ, URZ, URZ ;  /* 0x000000fffffff290 */ /* 0x000fe4000fffe0ff */
[C---:B------:R-:W-:Y:S01]  /*6840*/  @P1 IMAD R7, R61.reuse, 0x2000, R107 ;  /* 0x000020003d071824 */ /* 0x040fe200078e026b */
[C---:B------:R-:W-:Y:S01]  /*6850*/  @P1 LEA R5, R61.reuse, R105, 0xd ;  /* 0x000000693d051211 */ /* 0x040fe200078e68ff */
[C---:B------:R-:W-:Y:S02]  /*6860*/  @P1 IMAD R6, R61.reuse, 0x2000, R106 ;  /* 0x000020003d061824 */ /* 0x040fe400078e026a */
[----:B------:R-:W-:Y:S01]  /*6870*/  @P1 IMAD R4, R61, 0x2000, R113 ;  /* 0x000020003d041824 */ /* 0x000fe200078e0271 */
[----:B------:R-:W-:Y:S06]  /*6880*/  @P0 BRA `(.L_x_107) ;  /* 0x00000000000c0947 */ /* 0x000fec0003800000 */
[----:B---3--:R-:W-:Y:S04]  /*6890*/  SHF.L.U32 R0, R104, 0x1f, RZ ;  /* 0x0000001f68007819 */ /* 0x008fe800000006ff */
[----:B------:R-:W3:Y:S02]  /*68a0*/  SYNCS.PHASECHK.TRANS64.TRYWAIT P0, [R3+URZ+0x60], R0 ;  /* 0x00006000030075a7 */ /* 0x000ee400080011ff */
[----:B---3--:R-:W-:Y:S05]  /*68b0*/  @!P0 BRA `(.L_x_108) ;  /* 0x00000030009c8947 */ /* 0x008fea0003800000 */
.L_x_107:
[----:B------:R-:W-:Y:S05]  /*68c0*/  BSYNC B0 ;  /* 0x0000000000007941 */ /* 0x000fea0003800000 */
.L_x_106:
[----:B------:R-:W-:Y:S02]  /*68d0*/  ISETP.NE.AND P0, PT, R63, RZ, PT ;  /* 0x000000ff3f00720c */ /* 0x000fe40003f05270 */
[----:B------:R-:W-:Y:S11]  /*68e0*/  IADD3 R61, PT, PT, R61, 0x1, RZ ;  /* 0x000000013d3d7810 */ /* 0x000ff60007ffe0ff */
[----:B------:R4:W1:Y:S04]  /*68f0*/  @P0 LDS.128 R56, [R7] ;  /* 0x0000000007380984 */ /* 0x0008680000000c00 */
[----:B------:R4:W1:Y:S04]  /*6900*/  @P0 LDS.128 R64, [R6+0x10] ;  /* 0x0000100006400984 */ /* 0x0008680000000c00 */
[----:B------:R4:W1:Y:S04]  /*6910*/  @P0 LDS.128 R72, [R5+0x20] ;  /* 0x0000200005480984 */ /* 0x0008680000000c00 */
[----:B------:R4:W1:Y:S02]  /*6920*/  @P0 LDS.128 R76, [R4+0x30] ;  /* 0x00003000044c0984 */ /* 0x0008640000000c00 */
.L_x_105:
[----:B------:R-:W-:Y:S05]  /*6930*/  BSYNC B1 ;  /* 0x0000000000017941 */ /* 0x000fea0003800000 */
.L_x_104:
[----:B---3--:R-:W-:Y:S05]  /*6940*/  VIADD R0, R51, 0x20 ;  /* 0x0000002033007836 */ /* 0x008fea0000000000 */
[----:B------:R-:W-:Y:S04]  /*6950*/  SHF.R.U32.HI R0, RZ, 0x15, R0 ;  /* 0x00000015ff007819 */ /* 0x000fe80000011600 */
[----:B------:R-:W-:Y:S11]  /*6960*/  LOP3.LUT P0, RZ, R0, 0x3, R98, 0x48, !PT ;  /* 0x0000000300ff7812 */ /* 0x000ff60007804862 */
[----:B------:R-:W-:Y:S02]  /*6970*/  @!UPT UIADD3 URZ, UPT, UPT, URZ, URZ, URZ ;  /* 0x000000fffffff290 */ /* 0x000fe4000fffe0ff */
[----:B------:R-:W-:Y:S05]  /*6980*/  @!P0 BRA `(.L_x_109) ;  /* 0x0000000000408947 */ /* 0x000fea0003800000 */
[----:B------:R-:W4:Y:S01]  /*6990*/  LDCU.64 UR8, c[0x4][0x70] ;  /* 0x01000e00ff0877ac */ /* 0x000f220008000a00 */
[----:B------:R-:W-:Y:S01]  /*69a0*/  MOV R15, 0x0 ;  /* 0x00000000000f7802 */ /* 0x000fe20000000f00 */
[----:B------:R-:W-:Y:S02]  /*69b0*/  HFMA2 R12, -RZ, RZ, 0, 5.9604644775390625e-08 ;  /* 0x00000001ff0c7431 */ /* 0x000fe400000001ff */
[----:B-1----:R-:W-:Y:S02]  /*69c0*/  IMAD.MOV.U32 R8, RZ, RZ, 0x192 ;  /* 0x00000192ff087424 */ /* 0x002fe400078e00ff */
[----:B------:R-:W-:Y:S01]  /*69d0*/  IMAD.MOV.U32 R13, RZ, RZ, RZ ;  /* 0x000000ffff0d7224 */ /* 0x000fe200078e00ff */
[----:B------:R-:W1:Y:S01]  /*69e0*/  LDCU.64 UR6, c[0x4][0x78] ;  /* 0x01000f00ff0677ac */ /* 0x000e620008000a00 */
[----:B------:R-:W3:Y:S01]  /*69f0*/  LDC.64 R14, c[0x4][R15] ;  /* 0x010000000f0e7b82 */ /* 0x000ee20000000a00 */
[----:B------:R-:W5:Y:S01]  /*6a00*/  LDCU.64 UR4, c[0x4][0x10] ;  /* 0x01000200ff0477ac */ /* 0x000f620008000a00 */
[----:B----4-:R-:W-:Y:S01]  /*6a10*/  MOV R5, UR9 ;  /* 0x0000000900057c02 */ /* 0x010fe20008000f00 */
[----:B------:R-:W-:Y:S01]  /*6a20*/  IMAD.U32 R4, RZ, RZ, UR8 ;  /* 0x00000008ff047e24 */ /* 0x000fe2000f8e00ff */
[----:B-1----:R-:W-:Y:S01]  /*6a30*/  MOV R7, UR7 ;  /* 0x0000000700077c02 */ /* 0x002fe20008000f00 */
[----:B------:R-:W-:Y:S01]  /*6a40*/  IMAD.U32 R6, RZ, RZ, UR6 ;  /* 0x00000006ff067e24 */ /* 0x000fe2000f8e00ff */
[----:B-----5:R-:W-:Y:S01]  /*6a50*/  MOV R11, UR5 ;  /* 0x00000005000b7c02 */ /* 0x020fe20008000f00 */
[----:B------:R-:W-:Y:S02]  /*6a60*/  IMAD.U32 R10, RZ, RZ, UR4 ;  /* 0x00000004ff0a7e24 */ /* 0x000fe4000f8e00ff */
[----:B------:R-:W-:Y:S07]  /*6a70*/  LEPC R20, `(.L_x_109) ;  /* 0x000000001014794e */ /* 0x000fee0000000000 */
[----:B--23--:R-:W-:Y:S05]  /*6a80*/  CALL.ABS.NOINC R14 ;  /* 0x000000000e007343 */ /* 0x00cfea0003c00000 */
.L_x_109:
[----:B------:R-:W-:Y:S01]  /*6a90*/  ISETP.NE.AND P6, PT, R111, RZ, PT ;  /* 0x000000ff6f00720c */ /* 0x000fe20003fc5270 */
[----:B------:R-:W-:Y:S05]  /*6aa0*/  WARPSYNC.ALL ;  /* 0x0000000000007948 */ /* 0x000fea0003800000 */
[----:B------:R-:W-:Y:S01]  /*6ab0*/  R2UR UR4, R51 ;  /* 0x00000000330472ca */ /* 0x000fe200000e0000 */
[----:B------:R-:W-:Y:S01]  /*6ac0*/  BSSY.RECONVERGENT B0, `(.L_x_110) ;  /* 0x000008f000007945 */ /* 0x000fe20003800200 */
[----:B------:R-:W-:Y:S02]  /*6ad0*/  MOV R50, UR52 ;  /* 0x0000003400327c02 */ /* 0x000fe40008000f00 */
[----:B-1----:R-:W-:Y:S02]  /*6ae0*/  SHF.L.U32 R48, R56, 0x10, RZ ;  /* 0x0000001038307819 */ /* 0x002fe400000006ff */
[----:B------:R-:W-:Y:S02]  /*6af0*/  MOV R52, UR37 ;  /* 0x0000002500347c02 */ /* 0x000fe40008000f00 */
[----:B------:R-:W-:Y:S02]  /*6b00*/  @P6 LEA R50, R50, UR41, 0x3 ;  /* 0x0000002932326c11 */ /* 0x000fe4000f8e18ff */
[----:B------:R-:W-:Y:S02]  /*6b10*/  ISETP.NE.AND P0, PT, R100, RZ, PT ;  /* 0x000000ff6400720c */ /* 0x000fe40003f05270 */
[----:B------:R-:W-:Y:S01]  /*6b20*/  @P6 IADD3 R50, PT, PT, R50, 0x80, RZ ;  /* 0x0000008032326810 */ /* 0x000fe20007ffe0ff */
[----:B----4-:R-:W1:Y:S02]  /*6b30*/  LDTM.x32 R4, tmem[UR4+0x20] ;  /* 0x00002004000479ee */ /* 0x010e6400082c0000 */
[C-C-:B-1----:R-:W-:Y:S01]  /*6b40*/  FFMA R0, R47.reuse, R4, R2.reuse ;  /* 0x000000042f007223 */ /* 0x142fe20000000002 */
        /* <DEDUP_REMOVED lines=28> */
[----:B------:R-:W-:Y:S01]  /*6d10*/  LOP3.LUT R32, R56, 0xffff0000, RZ, 0xc0, !PT ;  /* 0xffff000038207812 */ /* 0x000fe200078ec0ff */
[--C-:B------:R-:W-:Y:S01]  /*6d20*/  FFMA R29, R47, R33, R2.reuse ;  /* 0x000000212f1d7223 */ /* 0x100fe20000000002 */
[----:B------:R-:W-:Y:S01]  /*6d30*/  SHF.L.U32 R33, R57, 0x10, RZ ;  /* 0x0000001039217819 */ /* 0x000fe200000006ff */
[C-C-:B------:R-:W-:Y:S01]  /*6d40*/  FFMA R34, R47.reuse, R34, R2.reuse ;  /* 0x000000222f227223 */ /* 0x140fe20000000002 */
[----:B------:R-:W-:Y:S01]  /*6d50*/  FFMA R35, R47, R35, R2 ;  /* 0x000000232f237223 */ /* 0x000fe20000000002 */
[C---:B------:R-:W-:Y:S01]  /*6d60*/  FFMA R0, R49.reuse, R48, R0 ;  /* 0x0000003031007223 */ /* 0x040fe20000000000 */
[----:B------:R-:W-:Y:S01]  /*6d70*/  @P6 PRMT R48, R52, 0x654, R50 ;  /* 0x0000065434306816 */ /* 0x000fe20000000032 */
[----:B------:R-:W-:Y:S01]  /*6d80*/  FFMA R3, R49, R32, R3 ;  /* 0x0000002031037223 */ /* 0x000fe20000000003 */
[----:B------:R-:W-:Y:S01]  /*6d90*/  LOP3.LUT R32, R57, 0xffff0000, RZ, 0xc0, !PT ;  /* 0xffff000039207812 */ /* 0x000fe200078ec0ff */
[----:B------:R-:W-:Y:S01]  /*6da0*/  FFMA R6, R49, R33, R6 ;  /* 0x0000002131067223 */ /* 0x000fe20000000006 */
[C---:B------:R-:W-:Y:S02]  /*6db0*/  SHF.L.U32 R33, R58.reuse, 0x10, RZ ;  /* 0x000000103a217819 */ /* 0x040fe400000006ff */
[----:B------:R-:W-:Y:S01]  /*6dc0*/  F2FP.BF16.F32.PACK_AB R52, R3, R0 ;  /* 0x000000000334723e */ /* 0x000fe200000010ff */
[C---:B------:R-:W-:Y:S01]  /*6dd0*/  FFMA R7, R49.reuse, R32, R7 ;  /* 0x0000002031077223 */ /* 0x040fe20000000007 */
[----:B------:R-:W-:Y:S01]  /*6de0*/  LOP3.LUT R0, R58, 0xffff0000, RZ, 0xc0, !PT ;  /* 0xffff00003a007812 */ /* 0x000fe200078ec0ff */
[----:B------:R-:W-:Y:S01]  /*6df0*/  FFMA R4, R49, R33, R4 ;  /* 0x0000002131047223 */ /* 0x000fe20000000004 */
[C---:B------:R-:W-:Y:S02]  /*6e00*/  SHF.L.U32 R3, R59.reuse, 0x10, RZ ;  /* 0x000000103b037819 */ /* 0x040fe400000006ff */
[----:B------:R-:W-:Y:S01]  /*6e10*/  LOP3.LUT R32, R59, 0xffff0000, RZ, 0xc0, !PT ;  /* 0xffff00003b207812 */ /* 0x000fe200078ec0ff */
[C---:B------:R-:W-:Y:S01]  /*6e20*/  FFMA R5, R49.reuse, R0, R5 ;  /* 0x0000000031057223 */ /* 0x040fe20000000005 */
[C---:B------:R-:W-:Y:S01]  /*6e30*/  SHF.L.U32 R0, R64.reuse, 0x10, RZ ;  /* 0x0000001040007819 */ /* 0x040fe200000006ff */
[C---:B------:R-:W-:Y:S01]  /*6e40*/  FFMA R10, R49.reuse, R3, R10 ;  /* 0x00000003310a7223 */ /* 0x040fe2000000000a */
[----:B------:R-:W-:Y:S01]  /*6e50*/  LOP3.LUT R3, R64, 0xffff0000, RZ, 0xc0, !PT ;  /* 0xffff000040037812 */ /* 0x000fe200078ec0ff */
[----:B------:R-:W-:Y:S01]  /*6e60*/  FFMA R11, R49, R32, R11 ;  /* 0x00000020310b7223 */ /* 0x000fe2000000000b */
[----:B------:R-:W-:Y:S01]  /*6e70*/  F2FP.BF16.F32.PACK_AB R54, R5, R4 ;  /* 0x000000040536723e */ /* 0x000fe200000010ff */
[----:B------:R-:W-:Y:S01]  /*6e80*/  FFMA R8, R49, R0, R8 ;  /* 0x0000000031087223 */ /* 0x000fe20000000008 */
[----:B------:R-:W-:Y:S01]  /*6e90*/  SHF.L.U32 R4, R65, 0x10, RZ ;  /* 0x0000001041047819 */ /* 0x000fe200000006ff */
[----:B------:R-:W-:Y:S01]  /*6ea0*/  FFMA R9, R49, R3, R9 ;  /* 0x0000000331097223 */ /* 0x000fe20000000009 */
[----:B------:R-:W-:Y:S02]  /*6eb0*/  LOP3.LUT R0, R65, 0xffff0000, RZ, 0xc0, !PT ;  /* 0xffff000041007812 */ /* 0x000fe400078ec0ff */
[C---:B------:R-:W-:Y:S01]  /*6ec0*/  SHF.L.U32 R3, R66.reuse, 0x10, RZ ;  /* 0x0000001042037819 */ /* 0x040fe200000006ff */
[C---:B------:R-:W-:Y:S01]  /*6ed0*/  FFMA R14, R49.reuse, R4, R14 ;  /* 0x00000004310e7223 */ /* 0x040fe2000000000e */
[----:B------:R-:W-:Y:S01]  /*6ee0*/  LOP3.LUT R4, R66, 0xffff0000, RZ, 0xc0, !PT ;  /* 0xffff000042047812 */ /* 0x000fe200078ec0ff */
        /* <DEDUP_REMOVED lines=14> */
[C---:B------:R-:W-:Y:S01]  /*6fd0*/  SHF.L.U32 R3, R74.reuse, 0x10, RZ ;  /* 0x000000104a037819 */ /* 0x040fe200000006ff */
[----:B------:R-:W-:Y:S01]  /*6fe0*/  FFMA R22, R49, R4, R22 ;  /* 0x0000000431167223 */ /* 0x000fe20000000016 */
[----:B------:R-:W-:Y:S01]  /*6ff0*/  F2FP.BF16.F32.PACK_AB R55, R11, R10 ;  /* 0x0000000a0b37723e */ /* 0x000fe200000010ff */
[C---:B------:R-:W-:Y:S01]  /*7000*/  FFMA R23, R49.reuse, R0, R23 ;  /* 0x0000000031177223 */ /* 0x040fe20000000017 */
[----:B------:R-:W-:Y:S01]  /*7010*/  LOP3.LUT R0, R74, 0xffff0000, RZ, 0xc0, !PT ;  /* 0xffff00004a007812 */ /* 0x000fe200078ec0ff */
[----:B------:R-:W-:Y:S01]  /*7020*/  FFMA R20, R49, R3, R20 ;  /* 0x0000000331147223 */ /* 0x000fe20000000014 */
[----:B------:R-:W-:Y:S01]  /*7030*/  SHF.L.U32 R4, R75, 0x10, RZ ;  /* 0x000000104b047819 */ /* 0x000fe200000006ff */
[----:B------:R1:W-:Y:S01]  /*7040*/  STS.128 [R107+0x2000], R52 ;  /* 0x002000346b007388 */ /* 0x0003e20000000c00 */
[C---:B------:R-:W-:Y:S01]  /*7050*/  SHF.L.U32 R3, R76.reuse, 0x10, RZ ;  /* 0x000000104c037819 */ /* 0x040fe200000006ff */
[----:B------:R-:W-:Y:S01]  /*7060*/  FFMA R21, R49, R0, R21 ;  /* 0x0000000031157223 */ /* 0x000fe20000000015 */
[----:B------:R-:W-:Y:S01]  /*7070*/  LOP3.LUT R0, R75, 0xffff0000, RZ, 0xc0, !PT ;  /* 0xffff00004b007812 */ /* 0x000fe200078ec0ff */
[----:B------:R-:W-:Y:S01]  /*7080*/  FFMA R26, R49, R4, R26 ;  /* 0x00000004311a7223 */ /* 0x000fe2000000001a */
[----:B------:R-:W-:Y:S02]  /*7090*/  LOP3.LUT R4, R76, 0xffff0000, RZ, 0xc0, !PT ;  /* 0xffff00004c047812 */ /* 0x000fe400078ec0ff */
[----:B------:R-:W-:Y:S01]  /*70a0*/  F2FP.BF16.F32.PACK_AB R8, R9, R8 ;  /* 0x000000080908723e */ /* 0x000fe200000010ff */
[----:B------:R-:W-:Y:S01]  /*70b0*/  FFMA R27, R49, R0, R27 ;  /* 0x00000000311b7223 */ /* 0x000fe2000000001b */
[----:B------:R-:W-:Y:S01]  /*70c0*/  SHF.L.U32 R5, R77, 0x10, RZ ;  /* 0x000000104d057819 */ /* 0x000fe200000006ff */
[----:B------:R-:W-:Y:S01]  /*70d0*/  FFMA R24, R49, R3, R24 ;  /* 0x0000000331187223 */ /* 0x000fe20000000018 */
[----:B------:R-:W-:Y:S01]  /*70e0*/  F2FP.BF16.F32.PACK_AB R9, R15, R14 ;  /* 0x0000000e0f09723e */ /* 0x000fe200000010ff */
[----:B------:R-:W-:Y:S01]  /*70f0*/  FFMA R25, R49, R4, R25 ;  /* 0x0000000431197223 */ /* 0x000fe20000000019 */
[----:B------:R-:W-:Y:S01]  /*7100*/  F2FP.BF16.F32.PACK_AB R10, R13, R12 ;  /* 0x0000000c0d0a723e */ /* 0x000fe200000010ff */
[----:B------:R-:W-:Y:S01]  /*7110*/  FFMA R30, R49, R5, R30 ;  /* 0x00000005311e7223 */ /* 0x000fe2000000001e */
[----:B------:R-:W-:Y:S02]  /*7120*/  F2FP.BF16.F32.PACK_AB R11, R19, R18 ;  /* 0x00000012130b723e */ /* 0x000fe400000010ff */
        /* <DEDUP_REMOVED lines=19> */
[----:B------:R-:W-:Y:S02]  /*7260*/  F2FP.BF16.F32.PACK_AB R27, R35, R34 ;  /* 0x00000022231b723e */ /* 0x000fe400000010ff */
[----:B------:R-:W-:Y:S02]  /*7270*/  LEA R0, R61, UR41, 0x3 ;  /* 0x000000293d007c11 */ /* 0x000fe4000f8e18ff */
[----:B------:R-:W-:Y:S01]  /*7280*/  @P6 SHF.L.U32 R3, R104, 0x1f, RZ ;  /* 0x0000001f68036819 */ /* 0x000fe200000006ff */
        /* <DEDUP_REMOVED lines=9> */
[----:B------:R-:W-:Y:S02]  /*7320*/  UIADD3 UR8, UP0, UPT, UR54, 0x680, URZ ;  /* 0x0000068036087890 */ /* 0x000fe4000ff1e0ff */
[----:B------:R-:W-:Y:S02]  /*7330*/  UIADD3 UR5, UPT, UPT, UR49, 0x20, URZ ;  /* 0x0000002031057890 */ /* 0x000fe4000fffe0ff */
[----:B------:R-:W-:Y:S02]  /*7340*/  UIADD3 UR4, UPT, UPT, UR41, 0x2200, URZ ;  /* 0x0000220029047890 */ /* 0x000fe4000fffe0ff */
[----:B------:R-:W-:Y:S01]  /*7350*/  UIADD3.X UR9, UPT, UPT, URZ, UR55, URZ, UP0, !UPT ;  /* 0x00000037ff097290 */ /* 0x000fe200087fe4ff */
[----:B------:R-:W-:Y:S01]  /*7360*/  UMOV UR6, UR50 ;  /* 0x0000003200067c82 */ /* 0x000fe20008000000 */
[----:B------:R-:W-:Y:S07]  /*7370*/  UMOV UR7, UR44 ;  /* 0x0000002c00077c82 */ /* 0x000fee0008000000 */
[----:B------:R3:W-:Y:S01]  /*7380*/  UTMASTG.3D [UR4], [UR8] ;  /* 0x00000004080073b5 */ /* 0x0007e20008010000 */
[----:B------:R0:W-:Y:S01]  /*7390*/  UTMACMDFLUSH ;  /* 0x00000000000079b7 */ /* 0x0001e20000000000 */
[----:B---3--:R-:W-:Y:S04]  /*73a0*/  DEPBAR.LE SB0, 0x1 ;  /* 0x000080400000791a */ /* 0x008fe80000000000 */
.L_x_111:
[----:B------:R-:W-:Y:S05]  /*73b0*/  BSYNC.RECONVERGENT B0 ;  /* 0x0000000000007941 */ /* 0x000fea0003800200 */
.L_x_110:
[----:B------:R-:W-:Y:S01]  /*73c0*/  BAR.SYNC.DEFER_BLOCKING 0x1, 0x80 ;  /* 0x0042000000007b1d */ /* 0x000fe20000010000 */
[----:B------:R-:W-:Y:S04]  /*73d0*/  UIADD3 UR51, UPT, UPT, UR52, 0x1, URZ ;  /* 0x0000000134337890 */ /* 0x000fe8000fffe0ff */
[----:B------:R-:W-:Y:S04]  /*73e0*/  UISETP.NE.AND UP0, UPT, UR51, 0x4, UPT ;  /* 0x000000043300788c */ /* 0x000fe8000bf05270 */
[----:B------:R-:W-:Y:S01]  /*73f0*/  USEL UR51, UR51, URZ, UP0 ;  /* 0x000000ff33337287 */ /* 0x000fe20008000000 */
[----:B------:R3:W-:Y:S01]  /*7400*/  @P6 SYNCS.ARRIVE.TRANS64.RED.A1T0 RZ, [R48+URZ], RZ ;  /* 0x000000ff30ff69a7 */ /* 0x0007e200081004ff */
[----:B------:R-:W-:Y:S01]  /*7410*/  BSSY B1, `(.L_x_112) ;  /* 0x0000017000017945 */ /* 0x000fe20003800000 */
[----:B------:R-:W4:Y:S02]  /*7420*/  @P6 SYNCS.PHASECHK.TRANS64.TRYWAIT P0, [R0+URZ+0x60], R3 ;  /* 0x00006003000065a7 */ /* 0x000f2400080011ff */
[----:B----4-:R-:W-:Y:S01]  /*7430*/  @P6 SEL R62, RZ, 0x1, !P0 ;  /* 0x00000001ff3e6807 */ /* 0x010fe20004000000 */
[----:B---3--:R-:W-:Y:S06]  /*7440*/  @!P6 BRA `(.L_x_113) ;  /* 0x00000000004ce947 */ /* 0x008fec0003800000 */
        /* <DEDUP_REMOVED lines=9> */
[----:B------:R-:W-:Y:S04]  /*74e0*/  SHF.L.U32 R7, R104, 0x1f, RZ ;  /* 0x0000001f68077819 */ /* 0x000fe800000006ff */
[----:B------:R-:W3:Y:S02]  /*74f0*/  SYNCS.PHASECHK.TRANS64.TRYWAIT P0, [R0+URZ+0x60], R7 ;  /* 0x00006007000075a7 */ /* 0x000ee400080011ff */
[----:B---3--:R-:W-:Y:S05]  /*7500*/  @!P0 BRA `(.L_x_116) ;  /* 0x00000024009c8947 */ /* 0x008fea0003800000 */
.L_x_115:
[----:B------:R-:W-:Y:S05]  /*7510*/  BSYNC B0 ;  /* 0x0000000000007941 */ /* 0x000fea0003800000 */
.L_x_114:
[----:B------:R-:W-:Y:S02]  /*7520*/  ISETP.NE.AND P0, PT, R63, RZ, PT ;  /* 0x000000ff3f00720c */ /* 0x000fe40003f05270 */
[----:B------:R-:W-:Y:S11]  /*7530*/  IADD3 R61, PT, PT, R61, 0x1, RZ ;  /* 0x000000013d3d7810 */ /* 0x000ff60007ffe0ff */
[----:B------:R4:W1:Y:S04]  /*7540*/  @P0 LDS.128 R56, [R6] ;  /* 0x0000000006380984 */ /* 0x0008680000000c00 */
[----:B------:R4:W1:Y:S04]  /*7550*/  @P0 LDS.128 R64, [R5+0x10] ;  /* 0x0000100005400984 */ /* 0x0008680000000c00 */
[----:B------:R4:W1:Y:S04]  /*7560*/  @P0 LDS.128 R72, [R4+0x20] ;  /* 0x0000200004480984 */ /* 0x0008680000000c00 */
[----:B------:R4:W1:Y:S02]  /*7570*/  @P0 LDS.128 R76, [R3+0x30] ;  /* 0x00003000034c0984 */ /* 0x0008640000000c00 */
.L_x_113:
[----:B------:R-:W-:Y:S05]  /*7580*/  BSYNC B1 ;  /* 0x0000000000017941 */ /* 0x000fea0003800000 */
.L_x_112:
        /* <DEDUP_REMOVED lines=21> */
.L_x_117:
        /* <DEDUP_REMOVED lines=146> */
.L_x_119:
[----:B------:R-:W-:Y:S05]  /*8000*/  BSYNC.RECONVERGENT B0 ;  /* 0x0000000000007941 */ /* 0x000fea0003800200 */
.L_x_118:
        /* <DEDUP_REMOVED lines=21> */
.L_x_123:
[----:B------:R-:W-:Y:S05]  /*8160*/  BSYNC B0 ;  /* 0x0000000000007941 */ /* 0x000fea0003800000 */
.L_x_122:
[----:B------:R-:W-:Y:S11]  /*8170*/  ISETP.NE.AND P0, PT, R63, RZ, PT ;  /* 0x000000ff3f00720c */ /* 0x000ff60003f05270 */
[----:B------:R-:W-:Y:S02]  /*8180*/  @!UPT UIADD3 URZ, UPT, UPT, URZ, URZ, URZ ;  /* 0x000000fffffff290 */ /* 0x000fe4000fffe0ff */
[----:B------:R4:W1:Y:S04]  /*8190*/  @P0 LDS.128 R56, [R5] ;  /* 0x0000000005380984 */ /* 0x0008680000000c00 */
[----:B------:R4:W1:Y:S04]  /*81a0*/  @P0 LDS.128 R64, [R4+0x10] ;  /* 0x0000100004400984 */ /* 0x0008680000000c00 */
[----:B------:R4:W1:Y:S04]  /*81b0*/  @P0 LDS.128 R72, [R3+0x20] ;  /* 0x0000200003480984 */ /* 0x0008680000000c00 */
[----:B------:R4:W1:Y:S02]  /*81c0*/  @P0 LDS.128 R76, [R61+0x30] ;  /* 0x000030003d4c0984 */ /* 0x0008640000000c00 */
.L_x_121:
[----:B------:R-:W-:Y:S05]  /*81d0*/  BSYNC B1 ;  /* 0x0000000000017941 */ /* 0x000fea0003800000 */
.L_x_120:
        /* <DEDUP_REMOVED lines=21> */
.L_x_125:
[----:B------:R-:W-:Y:S01]  /*8330*/  ISETP.NE.AND P0, PT, R100, RZ, PT ;  /* 0x000000ff6400720c */ /* 0x000fe20003f05270 */
[----:B------:R-:W-:Y:S05]  /*8340*/  WARPSYNC.ALL ;  /* 0x0000000000007948 */ /* 0x000fea0003800000 */
[----:B------:R-:W-:Y:S01]  /*8350*/  R2UR UR4, R51 ;  /* 0x00000000330472ca */ /* 0x000fe200000e0000 */
[----:B------:R-:W-:Y:S01]  /*8360*/  BSSY.RECONVERGENT B0, `(.L_x_126) ;  /* 0x000008c000007945 */ /* 0x000fe20003800200 */
[----:B------:R-:W-:Y:S02]  /*8370*/  R2UR UR5, R60 ;  /* 0x000000003c0572ca */ /* 0x000fe400000e0000 */
[C---:B-1----:R-:W-:Y:S02]  /*8380*/  SHF.L.U32 R48, R56.reuse, 0x10, RZ ;  /* 0x0000001038307819 */ /* 0x042fe400000006ff */
[----:B------:R-:W-:Y:S02]  /*8390*/  LOP3.LUT R50, R56, 0xffff0000, RZ, 0xc0, !PT ;  /* 0xffff000038327812 */ /* 0x000fe400078ec0ff */
[C---:B------:R-:W-:Y:S02]  /*83a0*/  SHF.L.U32 R51, R57.reuse, 0x10, RZ ;  /* 0x0000001039337819 */ /* 0x040fe400000006ff */
[----:B------:R-:W-:Y:S02]  /*83b0*/  LOP3.LUT R52, R57, 0xffff0000, RZ, 0xc0, !PT ;  /* 0xffff000039347812 */ /* 0x000fe400078ec0ff */
[C---:B------:R-:W-:Y:S01]  /*83c0*/  SHF.L.U32 R53, R58.reuse, 0x10, RZ ;  /* 0x000000103a357819 */ /* 0x040fe200000006ff */
[----:B----4-:R-:W1:Y:S01]  /*83d0*/  LDTM.x32 R4, tmem[UR4+0x60] ;  /* 0x00006004000479ee */ /* 0x010e6200082c0000 */
[----:B------:R-:W-:Y:S01]  /*83e0*/  LOP3.LUT R54, R58, 0xffff0000, RZ, 0xc0, !PT ;  /* 0xffff00003a367812 */ /* 0x000fe200078ec0ff */
[----:B------:R-:W-:Y:S01]  /*83f0*/  NOP ;  /* 0x0000000000007918 */ /* 0x000fe20000000000 */
[C---:B------:R-:W-:Y:S01]  /*8400*/  SHF.L.U32 R55, R59.reuse, 0x10, RZ ;  /* 0x000000103b377819 */ /* 0x040fe200000006ff */
[----:B------:R-:W-:Y:S01]  /*8410*/  UIADD3 UR5, UPT, UPT, UR5, 0xf0, URZ ;  /* 0x000000f005057890 */ /* 0x000fe2000fffe0ff */
[----:B------:R-:W-:Y:S02]  /*8420*/  LOP3.LUT R56, R59, 0xffff0000, RZ, 0xc0, !PT ;  /* 0xffff00003b387812 */ /* 0x000fe400078ec0ff */
[C---:B------:R-:W-:Y:S01]  /*8430*/  SHF.L.U32 R57, R64.reuse, 0x10, RZ ;  /* 0x0000001040397819 */ /* 0x040fe200000006ff */
[----:B------:R-:W-:Y:S01]  /*8440*/  UPRMT UR5, UR37, 0x654, UR5 ;  /* 0x0000065425057896 */ /* 0x000fe20008000005 */
[----:B------:R-:W-:Y:S02]  /*8450*/  LOP3.LUT R58, R64, 0xffff0000, RZ, 0xc0, !PT ;  /* 0xffff0000403a7812 */ /* 0x000fe400078ec0ff */
[C---:B------:R-:W-:Y:S02]  /*8460*/  SHF.L.U32 R59, R65.reuse, 0x10, RZ ;  /* 0x00000010413b7819 */ /* 0x040fe400000006ff */
[----:B------:R-:W-:Y:S02]  /*8470*/  LOP3.LUT R60, R65, 0xffff0000, RZ, 0xc0, !PT ;  /* 0xffff0000413c7812 */ /* 0x000fe400078ec0ff */
[C---:B------:R-:W-:Y:S02]  /*8480*/  SHF.L.U32 R61, R66.reuse, 0x10, RZ ;  /* 0x00000010423d7819 */ /* 0x040fe400000006ff */
[----:B------:R-:W-:Y:S01]  /*8490*/  LOP3.LUT R62, R66, 0xffff0000, RZ, 0xc0, !PT ;  /* 0xffff0000423e7812 */ /* 0x000fe200078ec0ff */
[----:B-1----:R-:W-:Y:S01]  /*84a0*/  SYNCS.ARRIVE.TRANS64.RED.A1T0 RZ, [UR5], RZ ;  /* 0x000000ffffff79a7 */ /* 0x002fe20008100405 */
[C---:B------:R-:W-:Y:S02]  /*84b0*/  SHF.L.U32 R63, R67.reuse, 0x10, RZ ;  /* 0x00000010433f7819 */ /* 0x040fe400000006ff */
[----:B------:R-:W-:Y:S02]  /*84c0*/  LOP3.LUT R64, R67, 0xffff0000, RZ, 0xc0, !PT ;  /* 0xffff000043407812 */ /* 0x000fe400078ec0ff */
[C---:B------:R-:W-:Y:S01]  /*84d0*/  SHF.L.U32 R65, R72.reuse, 0x10, RZ ;  /* 0x0000001048417819 */ /* 0x040fe200000006ff */
[C-C-:B------:R-:W-:Y:S01]  /*84e0*/  FFMA R0, R47.reuse, R4, R2.reuse ;  /* 0x000000042f007223 */ /* 0x140fe20000000002 */
[C-C-:B------:R-:W-:Y:S01]  /*84f0*/  FFMA R3, R47.reuse, R5, R2.reuse ;  /* 0x000000052f037223 */ /* 0x140fe20000000002 */
[C-C-:B------:R-:W-:Y:S01]  /*8500*/  FFMA R6, R47.reuse, R6, R2.reuse ;  /* 0x000000062f067223 */ /* 0x140fe20000000002 */
[----:B------:R-:W-:Y:S01]  /*8510*/  LOP3.LUT R66, R72, 0xffff0000, RZ, 0xc0, !PT ;  /* 0xffff000048427812 */ /* 0x000fe200078ec0ff */
[C-C-:B------:R-:W-:Y:S01]  /*8520*/  FFMA R7, R47.reuse, R7, R2.reuse ;  /* 0x000000072f077223 */ /* 0x140fe20000000002 */
[--C-:B------:R-:W-:Y:S01]  /*8530*/  FFMA R4, R47, R8, R2.reuse ;  /* 0x000000082f047223 */ /* 0x100fe20000000002 */
[----:B------:R-:W-:Y:S01]  /*8540*/  SHF.L.U32 R67, R73, 0x10, RZ ;  /* 0x0000001049437819 */ /* 0x000fe200000006ff */
[C-C-:B------:R-:W-:Y:S01]  /*8550*/  FFMA R5, R47.reuse, R9, R2.reuse ;  /* 0x000000092f057223 */ /* 0x140fe20000000002 */
[--C-:B------:R-:W-:Y:S01]  /*8560*/  FFMA R10, R47, R10, R2.reuse ;  /* 0x0000000a2f0a7223 */ /* 0x100fe20000000002 */
[----:B------:R-:W-:Y:S01]  /*8570*/  LOP3.LUT R68, R73, 0xffff0000, RZ, 0xc0, !PT ;  /* 0xffff000049447812 */ /* 0x000fe200078ec0ff */
[C-C-:B------:R-:W-:Y:S01]  /*8580*/  FFMA R11, R47.reuse, R11, R2.reuse ;  /* 0x0000000b2f0b7223 */ /* 0x140fe20000000002 */
[C-C-:B------:R-:W-:Y:S01]  /*8590*/  FFMA R8, R47.reuse, R12, R2.reuse ;  /* 0x0000000c2f087223 */ /* 0x140fe20000000002 */
[C---:B------:R-:W-:Y:S01]  /*85a0*/  SHF.L.U32 R69, R74.reuse, 0x10, RZ ;  /* 0x000000104a457819 */ /* 0x040fe200000006ff */
        /* <DEDUP_REMOVED lines=23> */
[C---:B------:R-:W-:Y:S01]  /*8720*/  SHF.L.U32 R32, R76.reuse, 0x10, RZ ;  /* 0x000000104c207819 */ /* 0x040fe200000006ff */
[C-C-:B------:R-:W-:Y:S01]  /*8730*/  FFMA R29, R47.reuse, R33, R2.reuse ;  /* 0x000000212f1d7223 */ /* 0x140fe20000000002 */
[----:B------:R-:W-:Y:S01]  /*8740*/  LOP3.LUT R33, R76, 0xffff0000, RZ, 0xc0, !PT ;  /* 0xffff00004c217812 */ /* 0x000fe200078ec0ff */
[C-C-:B------:R-:W-:Y:S01]  /*8750*/  FFMA R34, R47.reuse, R34, R2.reuse ;  /* 0x000000222f227223 */ /* 0x140fe20000000002 */
[----:B------:R-:W-:Y:S01]  /*8760*/  FFMA R2, R47, R35, R2 ;  /* 0x000000232f027223 */ /* 0x000fe20000000002 */
[C---:B------:R-:W-:Y:S01]  /*8770*/  FFMA R0, R49.reuse, R48, R0 ;  /* 0x0000003031007223 */ /* 0x040fe20000000000 */
        /* <DEDUP_REMOVED lines=9> */
[----:B------:R-:W-:Y:S01]  /*8810*/  FFMA R14, R49, R59, R14 ;  /* 0x0000003b310e7223 */ /* 0x000fe2000000000e */
[----:B------:R-:W-:Y:S01]  /*8820*/  SHF.L.U32 R35, R77, 0x10, RZ ;  /* 0x000000104d237819 */ /* 0x000fe200000006ff */
[----:B------:R-:W-:Y:S01]  /*8830*/  FFMA R15, R49, R60, R15 ;  /* 0x0000003c310f7223 */ /* 0x000fe2000000000f */
[----:B------:R-:W-:Y:S01]  /*8840*/  LOP3.LUT R48, R77, 0xffff0000, RZ, 0xc0, !PT ;  /* 0xffff00004d307812 */ /* 0x000fe200078ec0ff */
[C---:B------:R-:W-:Y:S01]  /*8850*/  FFMA R12, R49.reuse, R61, R12 ;  /* 0x0000003d310c7223 */ /* 0x040fe2000000000c */
        /* <DEDUP_REMOVED lines=19> */
[----:B------:R1:W-:Y:S01]  /*8990*/  STS.128 [R107+0x6000], R76 ;  /* 0x0060004c6b007388 */ /* 0x0003e20000000c00 */
[----:B------:R-:W-:Y:S01]  /*89a0*/  F2FP.BF16.F32.PACK_AB R10, R13, R12 ;  /* 0x0000000c0d0a723e */ /* 0x000fe200000010ff */
[----:B------:R-:W-:Y:S01]  /*89b0*/  FFMA R26, R49, R71, R26 ;  /* 0x00000047311a7223 */ /* 0x000fe2000000001a */
[----:B------:R-:W-:Y:S01]  /*89c0*/  F2FP.BF16.F32.PACK_AB R11, R19, R18 ;  /* 0x00000012130b723e */ /* 0x000fe200000010ff */
[C---:B------:R-:W-:Y:S01]  /*89d0*/  FFMA R27, R49.reuse, R72, R27 ;  /* 0x00000048311b7223 */ /* 0x040fe2000000001b */
[----:B------:R-:W-:Y:S01]  /*89e0*/  FFMA R24, R49, R32, R24 ;  /* 0x0000002031187223 */ /* 0x000fe20000000018 */
[----:B------:R-:W-:Y:S01]  /*89f0*/  F2FP.BF16.F32.PACK_AB R16, R17, R16 ;  /* 0x000000101110723e */ /* 0x000fe200000010ff */
[C---:B------:R-:W-:Y:S01]  /*8a00*/  FFMA R25, R49.reuse, R33, R25 ;  /* 0x0000002131197223 */ /* 0x040fe20000000019 */
[----:B------:R1:W-:Y:S01]  /*8a10*/  STS.128 [R106+0x6010], R8 ;  /* 0x006010086a007388 */ /* 0x0003e20000000c00 */
[C---:B------:R-:W-:Y:S01]  /*8a20*/  FFMA R30, R49.reuse, R35, R30 ;  /* 0x00000023311e7223 */ /* 0x040fe2000000001e */
[----:B------:R-:W-:Y:S01]  /*8a30*/  FFMA R31, R49, R48, R31 ;  /* 0x00000030311f7223 */ /* 0x000fe2000000001f */
[----:B------:R-:W-:Y:S01]  /*8a40*/  F2FP.BF16.F32.PACK_AB R17, R23, R22 ;  /* 0x000000161711723e */ /* 0x000fe200000010ff */
[----:B------:R-:W-:Y:S01]  /*8a50*/  FFMA R28, R49, R50, R28 ;  /* 0x00000032311c7223 */ /* 0x000fe2000000001c */
[----:B------:R-:W-:Y:S01]  /*8a60*/  F2FP.BF16.F32.PACK_AB R18, R21, R20 ;  /* 0x000000141512723e */ /* 0x000fe200000010ff */
[----:B------:R-:W-:Y:S01]  /*8a70*/  FFMA R29, R49, R51, R29 ;  /* 0x00000033311d7223 */ /* 0x000fe2000000001d */
[----:B------:R-:W-:Y:S01]  /*8a80*/  F2FP.BF16.F32.PACK_AB R19, R27, R26 ;  /* 0x0000001a1b13723e */ /* 0x000fe200000010ff */
[C---:B------:R-:W-:Y:S01]  /*8a90*/  FFMA R34, R49.reuse, R52, R34 ;  /* 0x0000003431227223 */ /* 0x040fe20000000022 */
[----:B------:R-:W-:Y:S01]  /*8aa0*/  FFMA R2, R49, R53, R2 ;  /* 0x0000003531027223 */ /* 0x000fe20000000002 */
[----:B------:R-:W-:Y:S02]  /*8ab0*/  F2FP.BF16.F32.PACK_AB R24, R25, R24 ;  /* 0x000000181918723e */ /* 0x000fe400000010ff */
[----:B------:R1:W-:Y:S01]  /*8ac0*/  STS.128 [R105+0x6020], R16 ;  /* 0x0060201069007388 */ /* 0x0003e20000000c00 */
[----:B------:R-:W-:Y:S02]  /*8ad0*/  F2FP.BF16.F32.PACK_AB R25, R31, R30 ;  /* 0x0000001e1f19723e */ /* 0x000fe400000010ff */
        /* <DEDUP_REMOVED lines=20> */
.L_x_127:
[----:B------:R-:W-:Y:S05]  /*8c20*/  BSYNC.RECONVERGENT B0 ;  /* 0x0000000000007941 */ /* 0x000fea0003800200 */
.L_x_126:
[----:B------:R-:W-:Y:S01]  /*8c30*/  BAR.SYNC.DEFER_BLOCKING 0x1, 0x80 ;  /* 0x0042000000007b1d */ /* 0x000fe20000010000 */
[----:B------:R-:W-:Y:S01]  /*8c40*/  UISETP.NE.AND UP0, UPT, UR45, -0x4, UPT ;  /* 0xfffffffc2d00788c */ /* 0x000fe2000bf05270 */
[----:B------:R-:W-:Y:S08]  /*8c50*/  IADD3 R81, PT, PT, R81, 0x1, RZ ;  /* 0x0000000151517810 */ /* 0x000ff00007ffe0ff */
[----:B------:R-:W-:Y:S05]  /*8c60*/  BRA.U !UP0, `(.L_x_128) ;  /* 0x0000000108287547 */ /* 0x000fea000b800000 */
[----:B------:R-:W-:Y:S01]  /*8c70*/  ISETP.NE.AND P0, PT, R111, RZ, PT ;  /* 0x000000ff6f00720c */ /* 0x000fe20003f05270 */
[----:B------:R-:W-:Y:S01]  /*8c80*/  IMAD.U32 R2, RZ, RZ, UR52 ;  /* 0x00000034ff027e24 */ /* 0x000fe2000f8e00ff */
[----:B------:R-:W-:Y:S01]  /*8c90*/  UIADD3 UR52, UPT, UPT, UR52, 0x1, URZ ;  /* 0x0000000134347890 */ /* 0x000fe2000fffe0ff */
[----:B------:R-:W-:Y:S03]  /*8ca0*/  IMAD.U32 R0, RZ, RZ, UR37 ;  /* 0x00000025ff007e24 */ /* 0x000fe6000f8e00ff */
[----:B------:R-:W-:Y:S04]  /*8cb0*/  UISETP.NE.AND UP0, UPT, UR52, 0x4, UPT ;  /* 0x000000043400788c */ /* 0x000fe8000bf05270 */
[----:B------:R-:W-:Y:S03]  /*8cc0*/  USEL UR52, UR52, URZ, UP0 ;  /* 0x000000ff34347287 */ /* 0x000fe60008000000 */
[----:B------:R-:W-:Y:S05]  /*8cd0*/  @P0 LEA R2, R2, UR41, 0x3 ;  /* 0x0000002902020c11 */ /* 0x000fea000f8e18ff */
[----:B------:R-:W-:Y:S05]  /*8ce0*/  @P0 VIADD R2, R2, 0x80 ;  /* 0x0000008002020836 */ /* 0x000fea0000000000 */
[----:B------:R-:W-:Y:S04]  /*8cf0*/  @P0 PRMT R0, R0, 0x654, R2 ;  /* 0x0000065400000816 */ /* 0x000fe80000000002 */
[----:B------:R3:W-:Y:S03]  /*8d00*/  @P0 SYNCS.ARRIVE.TRANS64.RED.A1T0 RZ, [R0+URZ], RZ ;  /* 0x000000ff00ff09a7 */ /* 0x0007e600081004ff */
.L_x_128:
[----:B------:R-:W-:Y:S01]  /*8d10*/  ISETP.NE.AND P2, PT, R109, RZ, PT ;  /* 0x000000ff6d00720c */ /* 0x000fe20003f45270 */
[----:B------:R-:W-:Y:S01]  /*8d20*/  UIADD3 UR45, UPT, UPT, UR45, 0x4, URZ ;  /* 0x000000042d2d7890 */ /* 0x000fe2000fffe0ff */
[----:B------:R-:W-:Y:S01]  /*8d30*/  ISETP.NE.AND P0, PT, R110, 0x2, PT ;  /* 0x000000026e00780c */ /* 0x000fe20003f05270 */
[----:B------:R-:W-:Y:S01]  /*8d40*/  IMAD.IADD R3, R44, 0x1, R92 ;  /* 0x000000012c037824 */ /* 0x000fe200078e025c */
[----:B------:R-:W-:Y:S01]  /*8d50*/  ISETP.NE.AND P1, PT, R81, 0x4, PT ;  /* 0x000000045100780c */ /* 0x000fe20003f25270 */
[----:B------:R-:W-:Y:S01]  /*8d60*/  IMAD.IADD R4, R45, 0x1, R93 ;  /* 0x000000012d047824 */ /* 0x000fe200078e025d */
[----:B------:R-:W-:Y:S02]  /*8d70*/  SEL R2, RZ, 0x1, P0 ;  /* 0x00000001ff027807 */ /* 0x000fe40000000000 */
[----:B---3--:R-:W-:Y:S02]  /*8d80*/  SEL R0, RZ, 0x1, P1 ;  /* 0x00000001ff007807 */ /* 0x008fe40000800000 */
[----:B------:R-:W-:Y:S02]  /*8d90*/  LOP3.LUT R102, R102, R2, RZ, 0x3c, !PT ;  /* 0x0000000266667212 */ /* 0x000fe400078e3cff */
[----:B------:R-:W-:Y:S02]  /*8da0*/  LOP3.LUT R103, R103, R0, RZ, 0x3c, !PT ;  /* 0x0000000067677212 */ /* 0x000fe400078e3cff */
[----:B------:R-:W-:Y:S02]  /*8db0*/  @P2 R2UR UR44, R101 ;  /* 0x00000000652c22ca */ /* 0x000fe400000e0000 */
[----:B------:R-:W-:Y:S02]  /*8dc0*/  SEL R110, R110, RZ, P0 ;  /* 0x000000ff6e6e7207 */ /* 0x000fe40000000000 */
[----:B------:R-:W-:Y:S01]  /*8dd0*/  SEL R81, R81, RZ, P1 ;  /* 0x000000ff51517207 */ /* 0x000fe20000800000 */
[----:B------:R-:W-:Y:S10]  /*8de0*/  @P2 BRA `(.L_x_129) ;  /* 0xffffffbc00fc2947 */ /* 0x000ff4000383ffff */
[----:B------:R-:W3:Y:S01]  /*8df0*/  LDCU.64 UR6, c[0x0][0x888] ;  /* 0x00011100ff0677ac */ /* 0x000ee20008000a00 */
[----:B------:R-:W4:Y:S01]  /*8e00*/  LDCU.64 UR4, c[0x0][0x890] ;  /* 0x00011200ff0477ac */ /* 0x000f220008000a00 */
[----:B---3--:R-:W-:Y:S02]  /*8e10*/  ISETP.NE.U32.AND P2, PT, RZ, UR6, PT ;  /* 0x00000006ff007c0c */ /* 0x008fe4000bf45070 */
[----:B----4-:R-:W-:Y:S02]  /*8e20*/  ISETP.NE.U32.AND P1, PT, RZ, UR4, PT ;  /* 0x00000004ff007c0c */ /* 0x010fe4000bf25070 */
[----:B------:R-:W-:Y:S02]  /*8e30*/  ISETP.NE.AND.EX P2, PT, RZ, UR7, PT, P2 ;  /* 0x00000007ff007c0c */ /* 0x000fe4000bf45320 */
[----:B------:R-:W-:-:S13]  /*8e40*/  ISETP.NE.AND.EX P0, PT, RZ, UR5, PT, P1 ;  /* 0x00000005ff007c0c */ /* 0x000fda000bf05310 */
[----:B------:R-:W-:Y:S05]  /*8e50*/  @P2 BRA P0, `(.L_x_130) ;  /* 0x00000000003c2947 */ /* 0x000fea0000000000 */
[----:B------:R-:W-:-:S13]  /*8e60*/  ISETP.NE.AND.EX P1, PT, RZ, UR5, PT, P1 ;  /* 0x00000005ff007c0c */ /* 0x000fda000bf25310 */
[----:B------:R-:W-:Y:S05]  /*8e70*/  @P1 BRA `(.L_x_131) ;  /* 0x00000000000c1947 */ /* 0x000fea0003800000 */
[----:B------:R-:W-:-:S13]  /*8e80*/  FSETP.NEU.AND P0, PT, R49, RZ, PT ;  /* 0x000000ff3100720b */ /* 0x000fda0003f0d000 */
[----:B------:R-:W-:Y:S05]  /*8e90*/  @!P0 EXIT ;  /* 0x000000000000894d */ /* 0x000fea0003800000 */
[----:B------:R-:W-:Y:S05]  /*8ea0*/  BRA `(.L_x_130) ;  /* 0x0000000000287947 */ /* 0x000fea0003800000 */
.L_x_131:
[----:B------:R-:W-:Y:S01]  /*8eb0*/  ISETP.NE.AND P0, PT, R112, RZ, PT ;  /* 0x000000ff7000720c */ /* 0x000fe20003f05270 */
[----:B------:R-:W-:-:S12]  /*8ec0*/  BSSY.RECONVERGENT B0, `(.L_x_130) ;  /* 0x0000008000007945 */ /* 0x000fd80003800200 */
[----:B------:R-:W-:Y:S05]  /*8ed0*/  @P0 BRA `(.L_x_132) ;  /* 0x0000000000100947 */ /* 0x000fea0003800000 */
[----:B------:R-:W-:-:S04]  /*8ee0*/  ISETP.NE.U32.AND P0, PT, RZ, UR6, PT ;  /* 0x00000006ff007c0c */ /* 0x000fc8000bf05070 */
[----:B------:R-:W-:-:S13]  /*8ef0*/  ISETP.NE.AND.EX P0, PT, RZ, UR7, PT, P0 ;  /* 0x00000007ff007c0c */ /* 0x000fda000bf05300 */
[----:B------:R-:W-:Y:S05]  /*8f00*/  @!P0 EXIT ;  /* 0x000000000000894d */ /* 0x000fea0003800000 */
[----:B------:R-:W-:Y:S05]  /*8f10*/  BRA `(.L_x_133) ;  /* 0x0000000000087947 */ /* 0x000fea0003800000 */
.L_x_132:
[----:B------:R-:W-:-:S13]  /*8f20*/  FSETP.NEU.AND P0, PT, R49, RZ, PT ;  /* 0x000000ff3100720b */ /* 0x000fda0003f0d000 */
[----:B------:R-:W-:Y:S05]  /*8f30*/  @!P0 EXIT ;  /* 0x000000000000894d */ /* 0x000fea0003800000 */
.L_x_133:
[----:B------:R-:W-:Y:S05]  /*8f40*/  BSYNC.RECONVERGENT B0 ;  /* 0x0000000000007941 */ /* 0x000fea0003800200 */
.L_x_130:
[----:B------:R-:W-:Y:S01]  /*8f50*/  ULEA UR4, UR52, UR41, 0x3 ;  /* 0x0000002934047291 */ /* 0x000fe2000f8e18ff */
[----:B------:R-:W-:-:S04]  /*8f60*/  DEPBAR.LE SB0, 0x0 ;  /* 0x000080000000791a */ /* 0x000fc80000000000 */
[----:B------:R-:W-:-:S04]  /*8f70*/  UIADD3 UR4, UPT, UPT, UR4, 0x80, URZ ;  /* 0x0000008004047890 */ /* 0x000fc8000fffe0ff */
[----:B------:R-:W-:-:S09]  /*8f80*/  UPRMT UR4, UR37, 0x654, UR4 ;  /* 0x0000065425047896 */ /* 0x000fd20008000004 */
[----:B------:R-:W-:Y:S01]  /*8f90*/  SYNCS.ARRIVE.TRANS64.RED.A1T0 RZ, [UR4], RZ ;  /* 0x000000ffffff79a7 */ /* 0x000fe20008100404 */
[----:B------:R-:W-:Y:S05]  /*8fa0*/  EXIT ;  /* 0x000000000000794d */ /* 0x000fea0003800000 */
.L_x_19:
[----:B--2---:R2:W1:Y:S02]  /*8fb0*/  SYNCS.PHASECHK.TRANS64.TRYWAIT P0, [R2+URZ+0x120], R5 ;  /* 0x00012005020075a7 */ /* 0x00446400080011ff */
[----:B-1----:R-:W-:Y:S05]  /*8fc0*/  @!P0 NANOSLEEP.SYNCS 0x989680 ;  /* 0x009896800000895d */ /* 0x002fea0003900000 */
[----:B------:R-:W1:Y:S02]  /*8fd0*/  @!P0 SYNCS.PHASECHK.TRANS64 P0, [R2+URZ+0x120], R5 ;  /* 0x00012005020085a7 */ /* 0x000e6400080010ff */
[----:B-1----:R-:W-:Y:S05]  /*8fe0*/  @!P0 BRA `(.L_x_19) ;  /* 0xfffffffc00f08947 */ /* 0x002fea000383ffff */
[----:B------:R-:W-:Y:S05]  /*8ff0*/  BRA `(.L_x_134) ;  /* 0xffffff8400847947 */ /* 0x000fea000383ffff */
.L_x_22:
[----:B-1----:R-:W-:-:S07]  /*9000*/  MOV R2, UR41 ;  /* 0x0000002900027c02 */ /* 0x002fce0008000f00 */
.L_x_135:
[----:B-1----:R1:W2:Y:S02]  /*9010*/  SYNCS.PHASECHK.TRANS64.TRYWAIT P0, [R2+URZ+0x30], R4 ;  /* 0x00003004020075a7 */ /* 0x0022a400080011ff */
[----:B--2---:R-:W-:Y:S05]  /*9020*/  @!P0 NANOSLEEP.SYNCS 0x989680 ;  /* 0x009896800000895d */ /* 0x004fea0003900000 */
[----:B------:R-:W2:Y:S02]  /*9030*/  @!P0 SYNCS.PHASECHK.TRANS64 P0, [R2+URZ+0x30], R4 ;  /* 0x00003004020085a7 */ /* 0x000ea400080010ff */
[----:B--2---:R-:W-:Y:S05]  /*9040*/  @!P0 BRA `(.L_x_135) ;  /* 0xfffffffc00f08947 */ /* 0x004fea000383ffff */
[----:B------:R-:W-:Y:S05]  /*9050*/  BRA `(.L_x_21) ;  /* 0xffffff8400d47947 */ /* 0x000fea000383ffff */
.L_x_28:
[----:B-1----:R-:W-:-:S07]  /*9060*/  MOV R2, UR17 ;  /* 0x0000001100027c02 */ /* 0x002fce0008000f00 */
.L_x_136:
[----:B-1----:R1:W2:Y:S02]  /*9070*/  SYNCS.PHASECHK.TRANS64.TRYWAIT P0, [R2+URZ+0x30], R4 ;  /* 0x00003004020075a7 */ /* 0x0022a400080011ff */
[----:B--2---:R-:W-:Y:S05]  /*9080*/  @!P0 NANOSLEEP.SYNCS 0x989680 ;  /* 0x009896800000895d */ /* 0x004fea0003900000 */
[----:B------:R-:W2:Y:S02]  /*9090*/  @!P0 SYNCS.PHASECHK.TRANS64 P0, [R2+URZ+0x30], R4 ;  /* 0x00003004020085a7 */ /* 0x000ea400080010ff */
[----:B--2---:R-:W-:Y:S05]  /*90a0*/  @!P0 BRA `(.L_x_136) ;  /* 0xfffffffc00f08947 */ /* 0x004fea000383ffff */
[----:B------:R-:W-:Y:S05]  /*90b0*/  BRA `(.L_x_27) ;  /* 0xffffff8800787947 */ /* 0x000fea000383ffff */
.L_x_32:
[----:B-1----:R1:W2:Y:S02]  /*90c0*/  SYNCS.PHASECHK.TRANS64.TRYWAIT P0, [R2+URZ+0xb0], R3 ;  /* 0x0000b003020075a7 */ /* 0x0022a400080011ff */
[----:B--2---:R-:W-:Y:S05]  /*90d0*/  @!P0 NANOSLEEP.SYNCS 0x989680 ;  /* 0x009896800000895d */ /* 0x004fea0003900000 */
[----:B------:R-:W2:Y:S02]  /*90e0*/  @!P0 SYNCS.PHASECHK.TRANS64 P0, [R2+URZ+0xb0], R3 ;  /* 0x0000b003020085a7 */ /* 0x000ea400080010ff */
[----:B--2---:R-:W-:Y:S05]  /*90f0*/  @!P0 BRA `(.L_x_32) ;  /* 0xfffffffc00f08947 */ /* 0x004fea000383ffff */
[----:B------:R-:W-:Y:S05]  /*9100*/  BRA `(.L_x_137) ;  /* 0xffffff8c00047947 */ /* 0x000fea000383ffff */
.L_x_36:
[----:B----4-:R-:W-:-:S07]  /*9110*/  MOV R0, UR5 ;  /* 0x0000000500007c02 */ /* 0x010fce0008000f00 */
.L_x_138:
[----:B-1----:R1:W2:Y:S02]  /*9120*/  SYNCS.PHASECHK.TRANS64.TRYWAIT P0, [R0+URZ], R2 ;  /* 0x00000002000075a7 */ /* 0x0022a400080011ff */
[----:B--2---:R-:W-:Y:S05]  /*9130*/  @!P0 NANOSLEEP.SYNCS 0x989680 ;  /* 0x009896800000895d */ /* 0x004fea0003900000 */
[----:B------:R-:W2:Y:S02]  /*9140*/  @!P0 SYNCS.PHASECHK.TRANS64 P0, [R0+URZ], R2 ;  /* 0x00000002000085a7 */ /* 0x000ea400080010ff */
[----:B--2---:R-:W-:Y:S05]  /*9150*/  @!P0 BRA `(.L_x_138) ;  /* 0xfffffffc00f08947 */ /* 0x004fea000383ffff */
[----:B------:R-:W-:Y:S05]  /*9160*/  BRA `(.L_x_139) ;  /* 0xffffff9000747947 */ /* 0x000fea000383ffff */
.L_x_37:
[----:B----4-:R-:W-:-:S07]  /*9170*/  MOV R0, UR5 ;  /* 0x0000000500007c02 */ /* 0x010fce0008000f00 */
.L_x_140:
[----:B-1----:R1:W2:Y:S02]  /*9180*/  SYNCS.PHASECHK.TRANS64.TRYWAIT P0, [R0+URZ], R3 ;  /* 0x00000003000075a7 */ /* 0x0022a400080011ff */
[----:B--2---:R-:W-:Y:S05]  /*9190*/  @!P0 NANOSLEEP.SYNCS 0x989680 ;  /* 0x009896800000895d */ /* 0x004fea0003900000 */
[----:B------:R-:W2:Y:S02]  /*91a0*/  @!P0 SYNCS.PHASECHK.TRANS64 P0, [R0+URZ], R3 ;  /* 0x00000003000085a7 */ /* 0x000ea400080010ff */
[----:B--2---:R-:W-:Y:S05]  /*91b0*/  @!P0 BRA `(.L_x_140) ;  /* 0xfffffffc00f08947 */ /* 0x004fea000383ffff */
[----:B------:R-:W-:Y:S05]  /*91c0*/  BRA `(.L_x_141) ;  /* 0xffffff9000807947 */ /* 0x000fea000383ffff */
.L_x_38:
[----:B----4-:R-:W-:-:S07]  /*91d0*/  MOV R0, UR5 ;  /* 0x0000000500007c02 */ /* 0x010fce0008000f00 */
.L_x_142:
[----:B-1----:R1:W2:Y:S02]  /*91e0*/  SYNCS.PHASECHK.TRANS64.TRYWAIT P0, [R0+URZ], R3 ;  /* 0x00000003000075a7 */ /* 0x0022a400080011ff */
[----:B--2---:R-:W-:Y:S05]  /*91f0*/  @!P0 NANOSLEEP.SYNCS 0x989680 ;  /* 0x009896800000895d */ /* 0x004fea0003900000 */
[----:B------:R-:W2:Y:S02]  /*9200*/  @!P0 SYNCS.PHASECHK.TRANS64 P0, [R0+URZ], R3 ;  /* 0x00000003000085a7 */ /* 0x000ea400080010ff */
[----:B--2---:R-:W-:Y:S05]  /*9210*/  @!P0 BRA `(.L_x_142) ;  /* 0xfffffffc00f08947 */ /* 0x004fea000383ffff */
[----:B------:R-:W-:Y:S05]  /*9220*/  BRA `(.L_x_143) ;  /* 0xffffff90008c7947 */ /* 0x000fea000383ffff */
.L_x_39:
[----:B----4-:R-:W-:-:S07]  /*9230*/  MOV R0, UR5 ;  /* 0x0000000500007c02 */ /* 0x010fce0008000f00 */
.L_x_144:
[----:B-1----:R1:W2:Y:S02]  /*9240*/  SYNCS.PHASECHK.TRANS64.TRYWAIT P0, [R0+URZ], R3 ;  /* 0x00000003000075a7 */ /* 0x0022a400080011ff */
[----:B--2---:R-:W-:Y:S05]  /*9250*/  @!P0 NANOSLEEP.SYNCS 0x989680 ;  /* 0x009896800000895d */ /* 0x004fea0003900000 */
[----:B------:R-:W2:Y:S02]  /*9260*/  @!P0 SYNCS.PHASECHK.TRANS64 P0, [R0+URZ], R3 ;  /* 0x00000003000085a7 */ /* 0x000ea400080010ff */
[----:B--2---:R-:W-:Y:S05]  /*9270*/  @!P0 BRA `(.L_x_144) ;  /* 0xfffffffc00f08947 */ /* 0x004fea000383ffff */
[----:B------:R-:W-:Y:S05]  /*9280*/  BRA `(.L_x_145) ;  /* 0xffffff9000987947 */ /* 0x000fea000383ffff */
.L_x_40:
[----:B----4-:R-:W-:-:S07]  /*9290*/  MOV R0, UR5 ;  /* 0x0000000500007c02 */ /* 0x010fce0008000f00 */
.L_x_146:
[----:B-1----:R1:W2:Y:S02]  /*92a0*/  SYNCS.PHASECHK.TRANS64.TRYWAIT P0, [R0+URZ], R3 ;  /* 0x00000003000075a7 */ /* 0x0022a400080011ff */
[----:B--2---:R-:W-:Y:S05]  /*92b0*/  @!P0 NANOSLEEP.SYNCS 0x989680 ;  /* 0x009896800000895d */ /* 0x004fea0003900000 */
[----:B------:R-:W2:Y:S02]  /*92c0*/  @!P0 SYNCS.PHASECHK.TRANS64 P0, [R0+URZ], R3 ;  /* 0x00000003000085a7 */ /* 0x000ea400080010ff */
[----:B--2---:R-:W-:Y:S05]  /*92d0*/  @!P0 BRA `(.L_x_146) ;  /* 0xfffffffc00f08947 */ /* 0x004fea000383ffff */
[----:B------:R-:W-:Y:S05]  /*92e0*/  BRA `(.L_x_147) ;  /* 0xffffff9000a47947 */ /* 0x000fea000383ffff */
.L_x_43:
[----:B-1----:R1:W2:Y:S02]  /*92f0*/  SYNCS.PHASECHK.TRANS64.TRYWAIT P0, [R0+URZ+0x110], R4 ;  /* 0x00011004000075a7 */ /* 0x0022a400080011ff */
[----:B--2---:R-:W-:Y:S05]  /*9300*/  @!P0 NANOSLEEP.SYNCS 0x989680 ;  /* 0x009896800000895d */ /* 0x004fea0003900000 */
[----:B------:R-:W2:Y:S02]  /*9310*/  @!P0 SYNCS.PHASECHK.TRANS64 P0, [R0+URZ+0x110], R4 ;  /* 0x00011004000085a7 */ /* 0x000ea400080010ff */
[----:B--2---:R-:W-:Y:S05]  /*9320*/  @!P0 BRA `(.L_x_43) ;  /* 0xfffffffc00f08947 */ /* 0x004fea000383ffff */
[----:B------:R-:W-:Y:S05]  /*9330*/  BRA `(.L_x_148) ;  /* 0xffffff9400007947 */ /* 0x000fea000383ffff */
.L_x_44:
[----:B------:R-:W-:-:S07]  /*9340*/  MOV R0, UR5 ;  /* 0x0000000500007c02 */ /* 0x000fce0008000f00 */
.L_x_149:
[----:B-1----:R1:W2:Y:S02]  /*9350*/  SYNCS.PHASECHK.TRANS64.TRYWAIT P0, [R0+URZ+0xc0], R5 ;  /* 0x0000c005000075a7 */ /* 0x0022a400080011ff */
[----:B--2---:R-:W-:Y:S05]  /*9360*/  @!P0 NANOSLEEP.SYNCS 0x989680 ;  /* 0x009896800000895d */ /* 0x004fea0003900000 */
[----:B------:R-:W2:Y:S02]  /*9370*/  @!P0 SYNCS.PHASECHK.TRANS64 P0, [R0+URZ+0xc0], R5 ;  /* 0x0000c005000085a7 */ /* 0x000ea400080010ff */
[----:B--2---:R-:W-:Y:S05]  /*9380*/  @!P0 BRA `(.L_x_149) ;  /* 0xfffffffc00f08947 */ /* 0x004fea000383ffff */
[----:B------:R-:W-:Y:S05]  /*9390*/  BRA `(.L_x_150) ;  /* 0xffffff9400107947 */ /* 0x000fea000383ffff */
.L_x_45:
[----:B-1----:R1:W2:Y:S02]  /*93a0*/  SYNCS.PHASECHK.TRANS64.TRYWAIT P1, [R0+URZ+0xb0], R4 ;  /* 0x0000b004000075a7 */ /* 0x0022a400080211ff */
[----:B--2---:R-:W-:Y:S05]  /*93b0*/  @!P1 NANOSLEEP.SYNCS 0x989680 ;  /* 0x009896800000995d */ /* 0x004fea0003900000 */
[----:B------:R-:W2:Y:S02]  /*93c0*/  @!P1 SYNCS.PHASECHK.TRANS64 P1, [R0+URZ+0xb0], R4 ;  /* 0x0000b004000095a7 */ /* 0x000ea400080210ff */
[----:B--2---:R-:W-:Y:S05]  /*93d0*/  @!P1 BRA `(.L_x_45) ;  /* 0xfffffffc00f09947 */ /* 0x004fea000383ffff */
[----:B------:R-:W-:Y:S05]  /*93e0*/  BRA `(.L_x_151) ;  /* 0xffffff9400407947 */ /* 0x000fea000383ffff */
.L_x_48:
[----:B------:R-:W-:-:S07]  /*93f0*/  MOV R0, UR5 ;  /* 0x0000000500007c02 */ /* 0x000fce0008000f00 */
.L_x_152:
[----:B-1----:R1:W2:Y:S02]  /*9400*/  SYNCS.PHASECHK.TRANS64.TRYWAIT P0, [R0+URZ+0xc0], R2 ;  /* 0x0000c002000075a7 */ /* 0x0022a400080011ff */
[----:B--2---:R-:W-:Y:S05]  /*9410*/  @!P0 NANOSLEEP.SYNCS 0x989680 ;  /* 0x009896800000895d */ /* 0x004fea0003900000 */
[----:B------:R-:W2:Y:S02]  /*9420*/  @!P0 SYNCS.PHASECHK.TRANS64 P0, [R0+URZ+0xc0], R2 ;  /* 0x0000c002000085a7 */ /* 0x000ea400080010ff */
[----:B--2---:R-:W-:Y:S05]  /*9430*/  @!P0 BRA `(.L_x_152) ;  /* 0xfffffffc00f08947 */ /* 0x004fea000383ffff */
[----:B------:R-:W-:Y:S05]  /*9440*/  BRA `(.L_x_47) ;  /* 0xffffff9400947947 */ /* 0x000fea000383ffff */
.L_x_55:
[----:B-1----:R1:W2:Y:S02]  /*9450*/  SYNCS.PHASECHK.TRANS64.TRYWAIT P1, [R0+URZ+0xb0], R2 ;  /* 0x0000b002000075a7 */ /* 0x0022a400080211ff */
[----:B--2---:R-:W-:Y:S05]  /*9460*/  @!P1 NANOSLEEP.SYNCS 0x989680 ;  /* 0x009896800000995d */ /* 0x004fea0003900000 */
[----:B------:R-:W2:Y:S02]  /*9470*/  @!P1 SYNCS.PHASECHK.TRANS64 P1, [R0+URZ+0xb0], R2 ;  /* 0x0000b002000095a7 */ /* 0x000ea400080210ff */
[----:B--2---:R-:W-:Y:S05]  /*9480*/  @!P1 BRA `(.L_x_55) ;  /* 0xfffffffc00f09947 */ /* 0x004fea000383ffff */
[----:B------:R-:W-:Y:S05]  /*9490*/  BRA `(.L_x_153) ;  /* 0xffffff9c00047947 */ /* 0x000fea000383ffff */
.L_x_56:
[----:B------:R-:W-:-:S07]  /*94a0*/  MOV R2, UR7 ;  /* 0x0000000700027c02 */ /* 0x000fce0008000f00 */
.L_x_154:
[----:B-1----:R1:W2:Y:S02]  /*94b0*/  SYNCS.PHASECHK.TRANS64.TRYWAIT P0, [R2+URZ+0xf0], R0 ;  /* 0x0000f000020075a7 */ /* 0x0022a400080011ff */
[----:B--2---:R-:W-:Y:S05]  /*94c0*/  @!P0 NANOSLEEP.SYNCS 0x989680 ;  /* 0x009896800000895d */ /* 0x004fea0003900000 */
[----:B------:R-:W2:Y:S02]  /*94d0*/  @!P0 SYNCS.PHASECHK.TRANS64 P0, [R2+URZ+0xf0], R0 ;  /* 0x0000f000020085a7 */ /* 0x000ea400080010ff */
[----:B--2---:R-:W-:Y:S05]  /*94e0*/  @!P0 BRA `(.L_x_154) ;  /* 0xfffffffc00f08947 */ /* 0x004fea000383ffff */
[----:B------:R-:W-:Y:S05]  /*94f0*/  BRA `(.L_x_155) ;  /* 0xffffff9c003c7947 */ /* 0x000fea000383ffff */
.L_x_59:
[----:B------:R-:W-:Y:S07]  /*9500*/  MOV R0, UR6 ;  /* 0x0000000600007c02 */ /* 0x000fee0008000f00 */
.L_x_156:
[----:B-1----:R1:W2:Y:S02]  /*9510*/  SYNCS.PHASECHK.TRANS64.TRYWAIT P0, [R0+URZ], R2 ;  /* 0x00000002000075a7 */ /* 0x0022a400080011ff */
[----:B--2---:R-:W-:Y:S05]  /*9520*/  @!P0 NANOSLEEP.SYNCS 0x989680 ;  /* 0x009896800000895d */ /* 0x004fea0003900000 */
[----:B------:R-:W2:Y:S02]  /*9530*/  @!P0 SYNCS.PHASECHK.TRANS64 P0, [R0+URZ], R2 ;  /* 0x00000002000085a7 */ /* 0x000ea400080010ff */
[----:B--2---:R-:W-:Y:S05]  /*9540*/  @!P0 BRA `(.L_x_156) ;  /* 0xfffffffc00f08947 */ /* 0x004fea000383ffff */
[----:B------:R-:W-:Y:S05]  /*9550*/  BRA `(.L_x_58) ;  /* 0xffffff9c00587947 */ /* 0x000fea000383ffff */
.L_x_62:
[----:B------:R-:W-:-:S07]  /*9560*/  MOV R0, UR6 ;  /* 0x0000000600007c02 */ /* 0x000fce0008000f00 */
.L_x_157:
[----:B--2---:R2:W4:Y:S02]  /*9570*/  SYNCS.PHASECHK.TRANS64.TRYWAIT P0, [R0+URZ], R2 ;  /* 0x00000002000075a7 */ /* 0x00452400080011ff */
[----:B----4-:R-:W-:Y:S05]  /*9580*/  @!P0 NANOSLEEP.SYNCS 0x989680 ;  /* 0x009896800000895d */ /* 0x010fea0003900000 */
[----:B------:R-:W4:Y:S02]  /*9590*/  @!P0 SYNCS.PHASECHK.TRANS64 P0, [R0+URZ], R2 ;  /* 0x00000002000085a7 */ /* 0x000f2400080010ff */
[----:B----4-:R-:W-:Y:S05]  /*95a0*/  @!P0 BRA `(.L_x_157) ;  /* 0xfffffffc00f08947 */ /* 0x010fea000383ffff */
[----:B------:R-:W-:Y:S05]  /*95b0*/  BRA `(.L_x_158) ;  /* 0xffffffa000347947 */ /* 0x000fea000383ffff */
.L_x_63:
[----:B------:R-:W-:-:S07]  /*95c0*/  MOV R0, UR6 ;  /* 0x0000000600007c02 */ /* 0x000fce0008000f00 */
.L_x_159:
[----:B-1----:R1:W2:Y:S02]  /*95d0*/  SYNCS.PHASECHK.TRANS64.TRYWAIT P0, [R0+URZ], R3 ;  /* 0x00000003000075a7 */ /* 0x0022a400080011ff */
[----:B--2---:R-:W-:Y:S05]  /*95e0*/  @!P0 NANOSLEEP.SYNCS 0x989680 ;  /* 0x009896800000895d */ /* 0x004fea0003900000 */
[----:B------:R-:W2:Y:S02]  /*95f0*/  @!P0 SYNCS.PHASECHK.TRANS64 P0, [R0+URZ], R3 ;  /* 0x00000003000085a7 */ /* 0x000ea400080010ff */
[----:B--2---:R-:W-:Y:S05]  /*9600*/  @!P0 BRA `(.L_x_159) ;  /* 0xfffffffc00f08947 */ /* 0x004fea000383ffff */
[----:B------:R-:W-:Y:S05]  /*9610*/  BRA `(.L_x_160) ;  /* 0xffffffa000407947 */ /* 0x000fea000383ffff */
.L_x_64:
[----:B------:R-:W-:-:S07]  /*9620*/  MOV R0, UR6 ;  /* 0x0000000600007c02 */ /* 0x000fce0008000f00 */
.L_x_161:
[----:B-1----:R1:W2:Y:S02]  /*9630*/  SYNCS.PHASECHK.TRANS64.TRYWAIT P0, [R0+URZ], R3 ;  /* 0x00000003000075a7 */ /* 0x0022a400080011ff */
[----:B--2---:R-:W-:Y:S05]  /*9640*/  @!P0 NANOSLEEP.SYNCS 0x989680 ;  /* 0x009896800000895d */ /* 0x004fea0003900000 */
[----:B------:R-:W2:Y:S02]  /*9650*/  @!P0 SYNCS.PHASECHK.TRANS64 P0, [R0+URZ], R3 ;  /* 0x00000003000085a7 */ /* 0x000ea400080010ff */
[----:B--2---:R-:W-:Y:S05]  /*9660*/  @!P0 BRA `(.L_x_161) ;  /* 0xfffffffc00f08947 */ /* 0x004fea000383ffff */
[----:B------:R-:W-:Y:S05]  /*9670*/  BRA `(.L_x_162) ;  /* 0xffffffa0004c7947 */ /* 0x000fea000383ffff */
.L_x_65:
[----:B-1----:R-:W-:-:S07]  /*9680*/  MOV R0, UR7 ;  /* 0x0000000700007c02 */ /* 0x002fce0008000f00 */
.L_x_163:
[----:B-1----:R1:W2:Y:S02]  /*9690*/  SYNCS.PHASECHK.TRANS64.TRYWAIT P0, [R0+URZ], R2 ;  /* 0x00000002000075a7 */ /* 0x0022a400080011ff */
[----:B--2---:R-:W-:Y:S05]  /*96a0*/  @!P0 NANOSLEEP.SYNCS 0x989680 ;  /* 0x009896800000895d */ /* 0x004fea0003900000 */
[----:B------:R-:W2:Y:S02]  /*96b0*/  @!P0 SYNCS.PHASECHK.TRANS64 P0, [R0+URZ], R2 ;  /* 0x00000002000085a7 */ /* 0x000ea400080010ff */
[----:B--2---:R-:W-:Y:S05]  /*96c0*/  @!P0 BRA `(.L_x_163) ;  /* 0xfffffffc00f08947 */ /* 0x004fea000383ffff */
[----:B------:R-:W-:Y:S05]  /*96d0*/  BRA `(.L_x_164) ;  /* 0xffffffa000587947 */ /* 0x000fea000383ffff */
.L_x_70:
[----:B---3--:R3:W1:Y:S02]  /*96e0*/  SYNCS.PHASECHK.TRANS64.TRYWAIT P0, [R0+URZ+0xb0], R2 ;  /* 0x0000b002000075a7 */ /* 0x00866400080011ff */
[----:B-1----:R-:W-:Y:S05]  /*96f0*/  @!P0 NANOSLEEP.SYNCS 0x989680 ;  /* 0x009896800000895d */ /* 0x002fea0003900000 */
[----:B------:R-:W1:Y:S02]  /*9700*/  @!P0 SYNCS.PHASECHK.TRANS64 P0, [R0+URZ+0xb0], R2 ;  /* 0x0000b002000085a7 */ /* 0x000e6400080010ff */
[----:B-1----:R-:W-:Y:S05]  /*9710*/  @!P0 BRA `(.L_x_70) ;  /* 0xfffffffc00f08947 */ /* 0x002fea000383ffff */
[----:B------:R-:W-:Y:S05]  /*9720*/  BRA `(.L_x_165) ;  /* 0xffffffa400647947 */ /* 0x000fea000383ffff */
.L_x_73:
[----:B------:R-:W-:Y:S07]  /*9730*/  MOV R0, UR6 ;  /* 0x0000000600007c02 */ /* 0x000fee0008000f00 */
.L_x_166:
[----:B-1----:R1:W3:Y:S02]  /*9740*/  SYNCS.PHASECHK.TRANS64.TRYWAIT P0, [R0+URZ+0xa8], R2 ;  /* 0x0000a802000075a7 */ /* 0x0022e400080011ff */
[----:B---3--:R-:W-:Y:S05]  /*9750*/  @!P0 NANOSLEEP.SYNCS 0x989680 ;  /* 0x009896800000895d */ /* 0x008fea0003900000 */
[----:B------:R-:W3:Y:S02]  /*9760*/  @!P0 SYNCS.PHASECHK.TRANS64 P0, [R0+URZ+0xa8], R2 ;  /* 0x0000a802000085a7 */ /* 0x000ee400080010ff */
[----:B---3--:R-:W-:Y:S05]  /*9770*/  @!P0 BRA `(.L_x_166) ;  /* 0xfffffffc00f08947 */ /* 0x008fea000383ffff */
[----:B------:R-:W-:Y:S05]  /*9780*/  BRA `(.L_x_72) ;  /* 0xffffffa800447947 */ /* 0x000fea000383ffff */
.L_x_76:
[----:B------:R-:W-:Y:S07]  /*9790*/  MOV R0, UR6 ;  /* 0x0000000600007c02 */ /* 0x000fee0008000f00 */
.L_x_167:
[----:B-1----:R1:W2:Y:S02]  /*97a0*/  SYNCS.PHASECHK.TRANS64.TRYWAIT P0, [R0+URZ+0x80], R32 ;  /* 0x00008020000075a7 */ /* 0x0022a400080011ff */
[----:B--2---:R-:W-:Y:S05]  /*97b0*/  @!P0 NANOSLEEP.SYNCS 0x989680 ;  /* 0x009896800000895d */ /* 0x004fea0003900000 */
[----:B------:R-:W2:Y:S02]  /*97c0*/  @!P0 SYNCS.PHASECHK.TRANS64 P0, [R0+URZ+0x80], R32 ;  /* 0x00008020000085a7 */ /* 0x000ea400080010ff */
[----:B--2---:R-:W-:Y:S05]  /*97d0*/  @!P0 BRA `(.L_x_167) ;  /* 0xfffffffc00f08947 */ /* 0x004fea000383ffff */
[----:B------:R-:W-:Y:S05]  /*97e0*/  BRA `(.L_x_168) ;  /* 0xffffffa800bc7947 */ /* 0x000fea000383ffff */
.L_x_77:
[----:B------:R-:W-:Y:S07]  /*97f0*/  MOV R0, UR6 ;  /* 0x0000000600007c02 */ /* 0x000fee0008000f00 */
.L_x_169:
[----:B-1----:R1:W2:Y:S02]  /*9800*/  SYNCS.PHASECHK.TRANS64.TRYWAIT P0, [R0+URZ+0x88], R32 ;  /* 0x00008820000075a7 */ /* 0x0022a400080011ff */
[----:B--2---:R-:W-:Y:S05]  /*9810*/  @!P0 NANOSLEEP.SYNCS 0x989680 ;  /* 0x009896800000895d */ /* 0x004fea0003900000 */
[----:B------:R-:W2:Y:S02]  /*9820*/  @!P0 SYNCS.PHASECHK.TRANS64 P0, [R0+URZ+0x88], R32 ;  /* 0x00008820000085a7 */ /* 0x000ea400080010ff */
[----:B--2---:R-:W-:Y:S05]  /*9830*/  @!P0 BRA `(.L_x_169) ;  /* 0xfffffffc00f08947 */ /* 0x004fea000383ffff */
[----:B------:R-:W-:Y:S05]  /*9840*/  BRA `(.L_x_170) ;  /* 0xffffffa800f87947 */ /* 0x000fea000383ffff */
.L_x_78:
[----:B------:R-:W-:Y:S07]  /*9850*/  MOV R0, UR6 ;  /* 0x0000000600007c02 */ /* 0x000fee0008000f00 */
.L_x_171:
[----:B-1----:R1:W2:Y:S02]  /*9860*/  SYNCS.PHASECHK.TRANS64.TRYWAIT P0, [R0+URZ+0x90], R32 ;  /* 0x00009020000075a7 */ /* 0x0022a400080011ff */
[----:B--2---:R-:W-:Y:S05]  /*9870*/  @!P0 NANOSLEEP.SYNCS 0x989680 ;  /* 0x009896800000895d */ /* 0x004fea0003900000 */
[----:B------:R-:W2:Y:S02]  /*9880*/  @!P0 SYNCS.PHASECHK.TRANS64 P0, [R0+URZ+0x90], R32 ;  /* 0x00009020000085a7 */ /* 0x000ea400080010ff */
[----:B--2---:R-:W-:Y:S05]  /*9890*/  @!P0 BRA `(.L_x_171) ;  /* 0xfffffffc00f08947 */ /* 0x004fea000383ffff */
[----:B------:R-:W-:Y:S05]  /*98a0*/  BRA `(.L_x_172) ;  /* 0xffffffac003c7947 */ /* 0x000fea000383ffff */
.L_x_79:
[----:B------:R-:W-:Y:S07]  /*98b0*/  MOV R0, UR6 ;  /* 0x0000000600007c02 */ /* 0x000fee0008000f00 */
.L_x_173:
[----:B-1----:R1:W2:Y:S02]  /*98c0*/  SYNCS.PHASECHK.TRANS64.TRYWAIT P0, [R0+URZ+0x98], R32 ;  /* 0x00009820000075a7 */ /* 0x0022a400080011ff */
[----:B--2---:R-:W-:Y:S05]  /*98d0*/  @!P0 NANOSLEEP.SYNCS 0x989680 ;  /* 0x009896800000895d */ /* 0x004fea0003900000 */
[----:B------:R-:W2:Y:S02]  /*98e0*/  @!P0 SYNCS.PHASECHK.TRANS64 P0, [R0+URZ+0x98], R32 ;  /* 0x00009820000085a7 */ /* 0x000ea400080010ff */
[----:B--2---:R-:W-:Y:S05]  /*98f0*/  @!P0 BRA `(.L_x_173) ;  /* 0xfffffffc00f08947 */ /* 0x004fea000383ffff */
[----:B------:R-:W-:Y:S05]  /*9900*/  BRA `(.L_x_174) ;  /* 0xffffffac00c47947 */ /* 0x000fea000383ffff */
.L_x_81:
[----:B------:R-:W-:-:S07]  /*9910*/  MOV R0, UR6 ;  /* 0x0000000600007c02 */ /* 0x000fce0008000f00 */
.L_x_175:
[----:B-1----:R1:W2:Y:S02]  /*9920*/  SYNCS.PHASECHK.TRANS64.TRYWAIT P0, [R0+URZ+0x80], R2 ;  /* 0x00008002000075a7 */ /* 0x0022a400080011ff */
[----:B--2---:R-:W-:Y:S05]  /*9930*/  @!P0 NANOSLEEP.SYNCS 0x989680 ;  /* 0x009896800000895d */ /* 0x004fea0003900000 */
[----:B------:R-:W2:Y:S02]  /*9940*/  @!P0 SYNCS.PHASECHK.TRANS64 P0, [R0+URZ+0x80], R2 ;  /* 0x00008002000085a7 */ /* 0x000ea400080010ff */
[----:B--2---:R-:W-:Y:S05]  /*9950*/  @!P0 BRA `(.L_x_175) ;  /* 0xfffffffc00f08947 */ /* 0x004fea000383ffff */
[----:B------:R-:W-:Y:S05]  /*9960*/  BRA `(.L_x_176) ;  /* 0xffffffb000347947 */ /* 0x000fea000383ffff */
.L_x_82:
[----:B-1----:R-:W-:-:S07]  /*9970*/  MOV R0, UR6 ;  /* 0x0000000600007c02 */ /* 0x002fce0008000f00 */
.L_x_177:
[----:B-1----:R1:W2:Y:S02]  /*9980*/  SYNCS.PHASECHK.TRANS64.TRYWAIT P0, [R0+URZ+0x88], R2 ;  /* 0x00008802000075a7 */ /* 0x0022a400080011ff */
[----:B--2---:R-:W-:Y:S05]  /*9990*/  @!P0 NANOSLEEP.SYNCS 0x989680 ;  /* 0x009896800000895d */ /* 0x004fea0003900000 */
[----:B------:R-:W2:Y:S02]  /*99a0*/  @!P0 SYNCS.PHASECHK.TRANS64 P0, [R0+URZ+0x88], R2 ;  /* 0x00008802000085a7 */ /* 0x000ea400080010ff */
[----:B--2---:R-:W-:Y:S05]  /*99b0*/  @!P0 BRA `(.L_x_177) ;  /* 0xfffffffc00f08947 */ /* 0x004fea000383ffff */
[----:B------:R-:W-:Y:S05]  /*99c0*/  BRA `(.L_x_178) ;  /* 0xffffffb000247947 */ /* 0x000fea000383ffff */
.L_x_83:
[----:B-1----:R-:W-:-:S07]  /*99d0*/  MOV R0, UR6 ;  /* 0x0000000600007c02 */ /* 0x002fce0008000f00 */
.L_x_179:
[----:B-1----:R1:W2:Y:S02]  /*99e0*/  SYNCS.PHASECHK.TRANS64.TRYWAIT P0, [R0+URZ+0x90], R2 ;  /* 0x00009002000075a7 */ /* 0x0022a400080011ff */
[----:B--2---:R-:W-:Y:S05]  /*99f0*/  @!P0 NANOSLEEP.SYNCS 0x989680 ;  /* 0x009896800000895d */ /* 0x004fea0003900000 */
[----:B------:R-:W2:Y:S02]  /*9a00*/  @!P0 SYNCS.PHASECHK.TRANS64 P0, [R0+URZ+0x90], R2 ;  /* 0x00009002000085a7 */ /* 0x000ea400080010ff */
[----:B--2---:R-:W-:Y:S05]  /*9a10*/  @!P0 BRA `(.L_x_179) ;  /* 0xfffffffc00f08947 */ /* 0x004fea000383ffff */
[----:B------:R-:W-:Y:S05]  /*9a20*/  BRA `(.L_x_180) ;  /* 0xffffffb000147947 */ /* 0x000fea000383ffff */
.L_x_85:
[----:B--2---:R2:W4:Y:S02]  /*9a30*/  SYNCS.PHASECHK.TRANS64.TRYWAIT P0, [R0+URZ+0xb0], R2 ;  /* 0x0000b002000075a7 */ /* 0x00452400080011ff */
[----:B----4-:R-:W-:Y:S05]  /*9a40*/  @!P0 NANOSLEEP.SYNCS 0x989680 ;  /* 0x009896800000895d */ /* 0x010fea0003900000 */
[----:B------:R-:W4:Y:S02]  /*9a50*/  @!P0 SYNCS.PHASECHK.TRANS64 P0, [R0+URZ+0xb0], R2 ;  /* 0x0000b002000085a7 */ /* 0x000f2400080010ff */
[----:B----4-:R-:W-:Y:S05]  /*9a60*/  @!P0 BRA `(.L_x_85) ;  /* 0xfffffffc00f08947 */ /* 0x010fea000383ffff */
[----:B------:R-:W-:Y:S05]  /*9a70*/  BRA `(.L_x_181) ;  /* 0xffffffb000ec7947 */ /* 0x000fea000383ffff */
.L_x_97:
[----:B-1----:R-:W-:Y:S04]  /*9a80*/  MOV R3, UR41 ;  /* 0x0000002900037c02 */ /* 0x002fe80008000f00 */
[----:B------:R1:W2:Y:S03]  /*9a90*/  SYNCS.PHASECHK.TRANS64.TRYWAIT P1, [R3+URZ+0x60], R4 ;  /* 0x00006004030075a7 */ /* 0x0002a600080211ff */
[----:B--2---:R-:W-:Y:S05]  /*9aa0*/  @!P1 NANOSLEEP.SYNCS 0x989680 ;  /* 0x009896800000995d */ /* 0x004fea0003900000 */
[----:B------:R-:W2:Y:S02]  /*9ab0*/  @!P1 SYNCS.PHASECHK.TRANS64 P1, [R3+URZ+0x60], R4 ;  /* 0x00006004030095a7 */ /* 0x000ea400080210ff */
[----:B--2---:R-:W-:Y:S05]  /*9ac0*/  @!P1 BRA `(.L_x_97) ;  /* 0xfffffffc00ec9947 */ /* 0x004fea000383ffff */
[----:B------:R-:W-:Y:S05]  /*9ad0*/  BRA `(.L_x_96) ;  /* 0xffffffc0004c7947 */ /* 0x000fea000383ffff */
.L_x_99:
[----:B-1----:R1:W4:Y:S02]  /*9ae0*/  SYNCS.PHASECHK.TRANS64.TRYWAIT P0, [R60+URZ+0xd0], R0 ;  /* 0x0000d0003c0075a7 */ /* 0x00232400080011ff */
[----:B----4-:R-:W-:Y:S05]  /*9af0*/  @!P0 NANOSLEEP.SYNCS 0x989680 ;  /* 0x009896800000895d */ /* 0x010fea0003900000 */
[----:B------:R-:W4:Y:S02]  /*9b00*/  @!P0 SYNCS.PHASECHK.TRANS64 P0, [R60+URZ+0xd0], R0 ;  /* 0x0000d0003c0085a7 */ /* 0x000f2400080010ff */
[----:B----4-:R-:W-:Y:S05]  /*9b10*/  @!P0 BRA `(.L_x_99) ;  /* 0xfffffffc00f08947 */ /* 0x010fea000383ffff */
[----:B------:R-:W-:Y:S05]  /*9b20*/  BRA `(.L_x_98) ;  /* 0xffffffc000747947 */ /* 0x000fea000383ffff */
.L_x_108:
[----:B---3--:R3:W4:Y:S02]  /*9b30*/  SYNCS.PHASECHK.TRANS64.TRYWAIT P0, [R3+URZ+0x60], R0 ;  /* 0x00006000030075a7 */ /* 0x00872400080011ff */
[----:B----4-:R-:W-:Y:S05]  /*9b40*/  @!P0 NANOSLEEP.SYNCS 0x989680 ;  /* 0x009896800000895d */ /* 0x010fea0003900000 */
[----:B------:R-:W4:Y:S02]  /*9b50*/  @!P0 SYNCS.PHASECHK.TRANS64 P0, [R3+URZ+0x60], R0 ;  /* 0x00006000030085a7 */ /* 0x000f2400080010ff */
[----:B----4-:R-:W-:Y:S05]  /*9b60*/  @!P0 BRA `(.L_x_108) ;  /* 0xfffffffc00f08947 */ /* 0x010fea000383ffff */
[----:B------:R-:W-:Y:S05]  /*9b70*/  BRA `(.L_x_107) ;  /* 0xffffffcc00507947 */ /* 0x000fea000383ffff */
.L_x_116:
[----:B---3--:R3:W4:Y:S02]  /*9b80*/  SYNCS.PHASECHK.TRANS64.TRYWAIT P0, [R0+URZ+0x60], R7 ;  /* 0x00006007000075a7 */ /* 0x00872400080011ff */
[----:B----4-:R-:W-:Y:S05]  /*9b90*/  @!P0 NANOSLEEP.SYNCS 0x989680 ;  /* 0x009896800000895d */ /* 0x010fea0003900000 */
[----:B------:R-:W4:Y:S02]  /*9ba0*/  @!P0 SYNCS.PHASECHK.TRANS64 P0, [R0+URZ+0x60], R7 ;  /* 0x00006007000085a7 */ /* 0x000f2400080010ff */
[----:B----4-:R-:W-:Y:S05]  /*9bb0*/  @!P0 BRA `(.L_x_116) ;  /* 0xfffffffc00f08947 */ /* 0x010fea000383ffff */
[----:B------:R-:W-:Y:S05]  /*9bc0*/  BRA `(.L_x_115) ;  /* 0xffffffd800507947 */ /* 0x000fea000383ffff */
.L_x_124:
[----:B---3--:R3:W4:Y:S02]  /*9bd0*/  SYNCS.PHASECHK.TRANS64.TRYWAIT P0, [R0+URZ+0x60], R6 ;  /* 0x00006006000075a7 */ /* 0x00872400080011ff */
[----:B----4-:R-:W-:Y:S05]  /*9be0*/  @!P0 NANOSLEEP.SYNCS 0x989680 ;  /* 0x009896800000895d */ /* 0x010fea0003900000 */
[----:B------:R-:W4:Y:S02]  /*9bf0*/  @!P0 SYNCS.PHASECHK.TRANS64 P0, [R0+URZ+0x60], R6 ;  /* 0x00006006000085a7 */ /* 0x000f2400080010ff */
[----:B----4-:R-:W-:Y:S05]  /*9c00*/  @!P0 BRA `(.L_x_124) ;  /* 0xfffffffc00f08947 */ /* 0x010fea000383ffff */
[----:B------:R-:W-:Y:S05]  /*9c10*/  BRA `(.L_x_123) ;  /* 0xffffffe400507947 */ /* 0x000fea000383ffff */
        .weak           $__internal_0_$__cuda_sm10x_tcgen05_guardrail_trap_col_being_dealloced_not_returned_by_alloc
        .type           $__internal_0_$__cuda_sm10x_tcgen05_guardrail_trap_col_being_dealloced_not_returned_by_alloc,@function
        .size           $__internal_0_$__cuda_sm10x_tcgen05_guardrail_trap_col_being_dealloced_not_returned_by_alloc,($__internal_1_$__cuda_sm10x_tcgen05_guardrail_trap_phase_invalid_during_alloc - $__internal_0_$__cuda_sm10x_tcgen05_guardrail_trap_col_being_dealloced_not_returned_by_alloc)
$__internal_0_$__cuda_sm10x_tcgen05_guardrail_trap_col_being_dealloced_not_returned_by_alloc:
[----:B------:R-:W-:Y:S05]  /*9c20*/  BPT.TRAP 0x1 ;  /* 0x000000040000795c */ /* 0x000fea0000300000 */
[----:B------:R-:W-:-:S04]  /*9c30*/  HFMA2 R3, -RZ, RZ, 0, 0 ;  /* 0x00000000ff037431 */ /* 0x000fc800000001ff */
[----:B------:R-:W-:Y:S05]  /*9c40*/  RET.REL.NODEC R2 `(_ZN7cutlass13device_kernelINS_4gemm6kernel13GemmUniversalIN4cute5tupleIJiiiiEEENS1_10collective13CollectiveMmaINS1_35MainloopSm100TmaUmmaWarpSpecializedILi6ELi2ELi4ENS5_IJNS4_1CILi1EEESB_SB_EEEEENS5_IJNSA_ILi128EEESE_NSA_ILi64EEEEEENS_10bfloat16_tENS5_IJlSB_lEEESH_SI_NS4_8TiledMMAINS4_8MMA_AtomIJNS4_20SM100_MMA_F16BF16_SSISH_SH_fLi128ELi128ELNS4_4UMMA5MajorE0ELSN_0ELNSM_7ScaleInE0ELSO_0EEEEEENS4_6LayoutISC_NS5_IJNSA_ILi0EEESS_SS_EEEEENS5_IJNS4_10UnderscoreESV_SV_EEEEENS4_13SM90_TMA_LOADENS4_14ComposedLayoutINS4_7SwizzleILi3ELi4ELi3EEENS4_18smem_ptr_flag_bitsILi16EEENSR_INS5_IJNSA_ILi8EEESF_EEENS5_IJSF_SB_EEEEEEEvNS4_8identityESY_S18_vS19_EENS_8epilogue10collective18CollectiveEpilogueINS1B_23Sm100TmaWarpSpecializedILi4ELi2ELi32ELb1ELb0EEEJSG_NS5_IJNSR_ISE_SB_EENSR_INSA_ILi32EEESB_EEEEESH_SI_SH_SI_NS1B_6fusion15FusionCallbacksIS1F_NS1K_17LinCombPerRowBiasISH_fSH_SH_fLi8ELNS_15FloatRoundStyleE2EEESG_S1J_JEEENS4_5SM1004TMEM4LOAD26SM100_TMEM_LOAD_32dp32b32xESY_NSZ_INS10_ILi2ELi4ELi3EEES13_NSR_INS5_IJS14_S1H_EEENS5_IJS1H_SB_EEEEEEENS4_39AutoVectorizingCopyWithAssumedAlignmentILi128EEENS4_14SM90_TMA_STOREES1Y_S20_S20_EEEvvEEEEvNT_6ParamsE) ;  /* 0xffffff6002ec7950 */ /* 0x000fea0003c3ffff */
        .weak           $__internal_1_$__cuda_sm10x_tcgen05_guardrail_trap_phase_invalid_during_alloc
        .type           $__internal_1_$__cuda_sm10x_tcgen05_guardrail_trap_phase_invalid_during_alloc,@function
        .size           $__internal_1_$__cuda_sm10x_tcgen05_guardrail_trap_phase_invalid_during_alloc,($__internal_2_$__cuda_sm10x_tcgen05_guardrail_trap_unallocated_columns_being_dealloced - $__internal_1_$__cuda_sm10x_tcgen05_guardrail_trap_phase_invalid_during_alloc)
$__internal_1_$__cuda_sm10x_tcgen05_guardrail_trap_phase_invalid_during_alloc:
[----:B------:R-:W-:Y:S05]  /*9c50*/  BPT.TRAP 0x1 ;  /* 0x000000040000795c */ /* 0x000fea0000300000 */
[----:B------:R-:W-:-:S04]  /*9c60*/  MOV R3, 0x0 ;  /* 0x0000000000037802 */ /* 0x000fc80000000f00 */
[----:B------:R-:W-:Y:S05]  /*9c70*/  RET.REL.NODEC R2 `(_ZN7cutlass13device_kernelINS_4gemm6kernel13GemmUniversalIN4cute5tupleIJiiiiEEENS1_10collective13CollectiveMmaINS1_35MainloopSm100TmaUmmaWarpSpecializedILi6ELi2ELi4ENS5_IJNS4_1CILi1EEESB_SB_EEEEENS5_IJNSA_ILi128EEESE_NSA_ILi64EEEEEENS_10bfloat16_tENS5_IJlSB_lEEESH_SI_NS4_8TiledMMAINS4_8MMA_AtomIJNS4_20SM100_MMA_F16BF16_SSISH_SH_fLi128ELi128ELNS4_4UMMA5MajorE0ELSN_0ELNSM_7ScaleInE0ELSO_0EEEEEENS4_6LayoutISC_NS5_IJNSA_ILi0EEESS_SS_EEEEENS5_IJNS4_10UnderscoreESV_SV_EEEEENS4_13SM90_TMA_LOADENS4_14ComposedLayoutINS4_7SwizzleILi3ELi4ELi3EEENS4_18smem_ptr_flag_bitsILi16EEENSR_INS5_IJNSA_ILi8EEESF_EEENS5_IJSF_SB_EEEEEEEvNS4_8identityESY_S18_vS19_EENS_8epilogue10collective18CollectiveEpilogueINS1B_23Sm100TmaWarpSpecializedILi4ELi2ELi32ELb1ELb0EEEJSG_NS5_IJNSR_ISE_SB_EENSR_INSA_ILi32EEESB_EEEEESH_SI_SH_SI_NS1B_6fusion15FusionCallbacksIS1F_NS1K_17LinCombPerRowBiasISH_fSH_SH_fLi8ELNS_15FloatRoundStyleE2EEESG_S1J_JEEENS4_5SM1004TMEM4LOAD26SM100_TMEM_LOAD_32dp32b32xESY_NSZ_INS10_ILi2ELi4ELi3EEES13_NSR_INS5_IJS14_S1H_EEENS5_IJS1H_SB_EEEEEEENS4_39AutoVectorizingCopyWithAssumedAlignmentILi128EEENS4_14SM90_TMA_STOREES1Y_S20_S20_EEEvvEEEEvNT_6ParamsE) ;  /* 0xffffff6002e07950 */ /* 0x000fea0003c3ffff */
        .weak           $__internal_2_$__cuda_sm10x_tcgen05_guardrail_trap_unallocated_columns_being_dealloced
        .type           $__internal_2_$__cuda_sm10x_tcgen05_guardrail_trap_unallocated_columns_being_dealloced,@function
        .size           $__internal_2_$__cuda_sm10x_tcgen05_guardrail_trap_unallocated_columns_being_dealloced,(.L_x_183 - $__internal_2_$__cuda_sm10x_tcgen05_guardrail_trap_unallocated_columns_being_dealloced)
$__internal_2_$__cuda_sm10x_tcgen05_guardrail_trap_unallocated_columns_being_dealloced:
[----:B------:R-:W-:Y:S05]  /*9c80*/  BPT.TRAP 0x1 ;  /* 0x000000040000795c */ /* 0x000fea0000300000 */
[----:B------:R-:W-:-:S04]  /*9c90*/  HFMA2 R3, -RZ, RZ, 0, 0 ;  /* 0x00000000ff037431 */ /* 0x000fc800000001ff */
[----:B------:R-:W-:Y:S05]  /*9ca0*/  RET.REL.NODEC R2 `(_ZN7cutlass13device_kernelINS_4gemm6kernel13GemmUniversalIN4cute5tupleIJiiiiEEENS1_10collective13CollectiveMmaINS1_35MainloopSm100TmaUmmaWarpSpecializedILi6ELi2ELi4ENS5_IJNS4_1CILi1EEESB_SB_EEEEENS5_IJNSA_ILi128EEESE_NSA_ILi64EEEEEENS_10bfloat16_tENS5_IJlSB_lEEESH_SI_NS4_8TiledMMAINS4_8MMA_AtomIJNS4_20SM100_MMA_F16BF16_SSISH_SH_fLi128ELi128ELNS4_4UMMA5MajorE0ELSN_0ELNSM_7ScaleInE0ELSO_0EEEEEENS4_6LayoutISC_NS5_IJNSA_ILi0EEESS_SS_EEEEENS5_IJNS4_10UnderscoreESV_SV_EEEEENS4_13SM90_TMA_LOADENS4_14ComposedLayoutINS4_7SwizzleILi3ELi4ELi3EEENS4_18smem_ptr_flag_bitsILi16EEENSR_INS5_IJNSA_ILi8EEESF_EEENS5_IJSF_SB_EEEEEEEvNS4_8identityESY_S18_vS19_EENS_8epilogue10collective18CollectiveEpilogueINS1B_23Sm100TmaWarpSpecializedILi4ELi2ELi32ELb1ELb0EEEJSG_NS5_IJNSR_ISE_SB_EENSR_INSA_ILi32EEESB_EEEEESH_SI_SH_SI_NS1B_6fusion15FusionCallbacksIS1F_NS1K_17LinCombPerRowBiasISH_fSH_SH_fLi8ELNS_15FloatRoundStyleE2EEESG_S1J_JEEENS4_5SM1004TMEM4LOAD26SM100_TMEM_LOAD_32dp32b32xESY_NSZ_INS10_ILi2ELi4ELi3EEES13_NSR_INS5_IJS14_S1H_EEENS5_IJS1H_SB_EEEEEEENS4_39AutoVectorizingCopyWithAssumedAlignmentILi128EEENS4_14SM90_TMA_STOREES1Y_S20_S20_EEEvvEEEEvNT_6ParamsE) ;  /* 0xffffff6002d47950 */ /* 0x000fea0003c3ffff */
.L_x_182:
[----:B------:R-:W-:-:S00]  /*9cb0*/  BRA `(.L_x_182) ;  /* 0xfffffffc00fc7947 */ /* 0x000fc0000383ffff */
[----:B------:R-:W-:-:S00]  /*9cc0*/  NOP ;  /* 0x0000000000007918 */ /* 0x000fc00000000000 */
        /* <DEDUP_REMOVED lines=11> */
.L_x_183:


//--------------------- .nv.global.init           --------------------------
	.section	.nv.global.init,"aw",@progbits
.nv.global.init:
	.type		$str$27,@object
	.size		$str$27,($str$28 - $str$27)
$str$27:
        /*0000*/ 	.byte	0x28, 0x61, 0x64, 0x64, 0x72, 0x65, 0x73, 0x73, 0x20, 0x26, 0x20, 0x6d, 0x61, 0x73, 0x6b, 0x29
        /*0010*/ 	.byte	0x20, 0x3d, 0x3d, 0x20, 0x30, 0x00
	.type		$str$28,@object
	.size		$str$28,($str$26 - $str$28)
$str$28:
        /*0016*/ 	.byte	0x2f, 0x74, 0x6d, 0x70, 0x2f, 0x63, 0x75, 0x74, 0x6c, 0x61, 0x73, 0x73, 0x5f, 0x73, 0x77, 0x65
        /*0026*/ 	.byte	0x65, 0x70, 0x5f, 0x73, 0x72, 0x63, 0x2f, 0x69, 0x6e, 0x63, 0x6c, 0x75, 0x64, 0x65, 0x2f, 0x63
        /*0036*/ 	.byte	0x75, 0x74, 0x65, 0x2f, 0x70, 0x6f, 0x69, 0x6e, 0x74, 0x65, 0x72, 0x5f, 0x66, 0x6c, 0x61, 0x67
        /*0046*/ 	.byte	0x67, 0x65, 0x64, 0x2e, 0x68, 0x70, 0x70, 0x00
	.type		$str$26,@object
	.size		$str$26,($str$25 - $str$26)
$str$26:
        /*004e*/ 	.byte	0x2f, 0x74, 0x6d, 0x70, 0x2f, 0x63, 0x75, 0x74, 0x6c, 0x61, 0x73, 0x73, 0x5f, 0x73, 0x77, 0x65
        /*005e*/ 	.byte	0x65, 0x70, 0x5f, 0x73, 0x72, 0x63, 0x2f, 0x69, 0x6e, 0x63, 0x6c, 0x75, 0x64, 0x65, 0x2f, 0x63
        /*006e*/ 	.byte	0x75, 0x74, 0x65, 0x2f, 0x61, 0x74, 0x6f, 0x6d, 0x2f, 0x63, 0x6f, 0x70, 0x79, 0x5f, 0x74, 0x72
        /*007e*/ 	.byte	0x61, 0x69, 0x74, 0x73, 0x5f, 0x73, 0x6d, 0x31, 0x30, 0x30, 0x2e, 0x68, 0x70, 0x70, 0x00
	.type		$str$25,@object
	.size		$str$25,(__unnamed_1 - $str$25)
$str$25:
        /*008d*/ 	.byte	0x28, 0x28, 0x75, 0x69, 0x6e, 0x74, 0x33, 0x32, 0x5f, 0x74, 0x28, 0x74, 0x68, 0x72, 0x65, 0x61
        /*009d*/ 	.byte	0x64, 0x49, 0x64, 0x78, 0x2e, 0x78, 0x29, 0x20, 0x2f, 0x20, 0x33, 0x32, 0x29, 0x20, 0x25, 0x20
        /*00ad*/ 	.byte	0x34, 0x29, 0x20, 0x3d, 0x3d, 0x20, 0x28, 0x28, 0x28, 0x74, 0x6d, 0x65, 0x6d, 0x5f, 0x61, 0x64
        /*00bd*/ 	.byte	0x64, 0x72, 0x20, 0x3e, 0x3e, 0x20, 0x31, 0x36, 0x29, 0x20, 0x2f, 0x20, 0x33, 0x32, 0x29, 0x20
        /*00cd*/ 	.byte	0x25, 0x20, 0x34, 0x29, 0x00
	.type		__unnamed_1,@object
	.size		__unnamed_1,(__unnamed_2 - __unnamed_1)
__unnamed_1:
        /*00d2*/ 	.byte	0x61, 0x75, 0x74, 0x6f, 0x20, 0x63, 0x75, 0x74, 0x65, 0x3a, 0x3a, 0x61, 0x73, 0x5f, 0x70, 0x6f
        /* <DEDUP_REMOVED lines=24> */
        /*0262*/ 	.byte	0x34, 0x30, 0x39, 0x36, 0x3e, 0x3e, 0x3e, 0x3e, 0x5d, 0x00
	.type		__unnamed_2,@object
	.size		__unnamed_2,(.L_2 - __unnamed_2)
__unnamed_2:
        /* <DEDUP_REMOVED lines=42> */
        /*050c*/ 	.byte	0x3e, 0x3e, 0x5d, 0x00
.L_2:


//--------------------- .nv.shared._ZN7cutlass13device_kernelINS_4gemm6kernel13GemmUniversalIN4cute5tupleIJiiiiEEENS1_10collective13CollectiveMmaINS1_35MainloopSm100TmaUmmaWarpSpecializedILi6ELi2ELi4ENS5_IJNS4_1CILi1EEESB_SB_EEEEENS5_IJNSA_ILi128EEESE_NSA_ILi64EEEEEENS_10bfloat16_tENS5_IJlSB_lEEESH_SI_NS4_8TiledMMAINS4_8MMA_AtomIJNS4_20SM100_MMA_F16BF16_SSISH_SH_fLi128ELi128ELNS4_4UMMA5MajorE0ELSN_0ELNSM_7ScaleInE0ELSO_0EEEEEENS4_6LayoutISC_NS5_IJNSA_ILi0EEESS_SS_EEEEENS5_IJNS4_10UnderscoreESV_SV_EEEEENS4_13SM90_TMA_LOADENS4_14ComposedLayoutINS4_7SwizzleILi3ELi4ELi3EEENS4_18smem_ptr_flag_bitsILi16EEENSR_INS5_IJNSA_ILi8EEESF_EEENS5_IJSF_SB_EEEEEEEvNS4_8identityESY_S18_vS19_EENS_8epilogue10collective18CollectiveEpilogueINS1B_23Sm100TmaWarpSpecializedILi4ELi2ELi32ELb1ELb0EEEJSG_NS5_IJNSR_ISE_SB_EENSR_INSA_ILi32EEESB_EEEEESH_SI_SH_SI_NS1B_6fusion15FusionCallbacksIS1F_NS1K_17LinCombPerRowBiasISH_fSH_SH_fLi8ELNS_15FloatRoundStyleE2EEESG_S1J_JEEENS4_5SM1004TMEM4LOAD26SM100_TMEM_LOAD_32dp32b32xESY_NSZ_INS10_ILi2ELi4ELi3EEES13_NSR_INS5_IJS14_S1H_EEENS5_IJS1H_SB_EEEEEEENS4_39AutoVectorizingCopyWithAssumedAlignmentILi128EEENS4_14SM90_TMA_STOREES1Y_S20_S20_EEEvvEEEEvNT_6ParamsE --------------------------
	.section	.nv.shared._ZN7cutlass13device_kernelINS_4gemm6kernel13GemmUniversalIN4cute5tupleIJiiiiEEENS1_10collective13CollectiveMmaINS1_35MainloopSm100TmaUmmaWarpSpecializedILi6ELi2ELi4ENS5_IJNS4_1CILi1EEESB_SB_EEEEENS5_IJNSA_ILi128EEESE_NSA_ILi64EEEEEENS_10bfloat16_tENS5_IJlSB_lEEESH_SI_NS4_8TiledMMAINS4_8MMA_AtomIJNS4_20SM100_MMA_F16BF16_SSISH_SH_fLi128ELi128ELNS4_4UMMA5MajorE0ELSN_0ELNSM_7ScaleInE0ELSO_0EEEEEENS4_6LayoutISC_NS5_IJNSA_ILi0EEESS_SS_EEEEENS5_IJNS4_10UnderscoreESV_SV_EEEEENS4_13SM90_TMA_LOADENS4_14ComposedLayoutINS4_7SwizzleILi3ELi4ELi3EEENS4_18smem_ptr_flag_bitsILi16EEENSR_INS5_IJNSA_ILi8EEESF_EEENS5_IJSF_SB_EEEEEEEvNS4_8identityESY_S18_vS19_EENS_8epilogue10collective18CollectiveEpilogueINS1B_23Sm100TmaWarpSpecializedILi4ELi2ELi32ELb1ELb0EEEJSG_NS5_IJNSR_ISE_SB_EENSR_INSA_ILi32EEESB_EEEEESH_SI_SH_SI_NS1B_6fusion15FusionCallbacksIS1F_NS1K_17LinCombPerRowBiasISH_fSH_SH_fLi8ELNS_15FloatRoundStyleE2EEESG_S1J_JEEENS4_5SM1004TMEM4LOAD26SM100_TMEM_LOAD_32dp32b32xESY_NSZ_INS10_ILi2ELi4ELi3EEES13_NSR_INS5_IJS14_S1H_EEENS5_IJS1H_SB_EEEEEEENS4_39AutoVectorizingCopyWithAssumedAlignmentILi128EEENS4_14SM90_TMA_STOREES1Y_S20_S20_EEEvvEEEEvNT_6ParamsE,"aw",@nobits
	.sectionflags	@""
	.align	16
	.zero		1024


//--------------------- .nv.shared.reserved.0     --------------------------
	.section	.nv.shared.reserved.0,"aw",@nobits
	.weak		__nv_reservedSMEM_offset_0_alias
	.size		__nv_reservedSMEM_offset_0_alias, 0, 64
	.other		__nv_reservedSMEM_offset_0_alias,@"STO_CUDA_RESERVED_SHARED STV_DEFAULT"
__nv_reservedSMEM_offset_0_alias:
	.zero		0
.nv.shared.reserved.0:
	.zero		64
	.weak		__nv_reservedSMEM_tcgen05_partition
	.type		__nv_reservedSMEM_tcgen05_partition,@object
	.size		__nv_reservedSMEM_tcgen05_partition,(.L_0 - __nv_reservedSMEM_tcgen05_partition)
__nv_reservedSMEM_tcgen05_partition:
	.zero		32
.L_0:


//--------------------- .nv.global                --------------------------
	.section	.nv.global,"aw",@nobits
.nv.global:
	.type		_ZN39_INTERNAL_c158b055_4_k_cu_ad1f8d26_29914cute1_E,@object
	.size		_ZN39_INTERNAL_c158b055_4_k_cu_ad1f8d26_29914cute1_E,(_ZN39_INTERNAL_c158b055_4_k_cu_ad1f8d26_29914cuda3std3__45__cpo6cbeginE - _ZN39_INTERNAL_c158b055_4_k_cu_ad1f8d26_29914cute1_E)
_ZN39_INTERNAL_c158b055_4_k_cu_ad1f8d26_29914cute1_E:
	.zero		1
	.type		_ZN39_INTERNAL_c158b055_4_k_cu_ad1f8d26_29914cuda3std3__45__cpo6cbeginE,@object
	.size		_ZN39_INTERNAL_c158b055_4_k_cu_ad1f8d26_29914cuda3std3__45__cpo6cbeginE,(_ZN39_INTERNAL_c158b055_4_k_cu_ad1f8d26_29914cuda3std3__48in_placeE - _ZN39_INTERNAL_c158b055_4_k_cu_ad1f8d26_29914cuda3std3__45__cpo6cbeginE)
_ZN39_INTERNAL_c158b055_4_k_cu_ad1f8d26_29914cuda3std3__45__cpo6cbeginE:
	.zero		1
	.type		_ZN39_INTERNAL_c158b055_4_k_cu_ad1f8d26_29914cuda3std3__48in_placeE,@object
	.size		_ZN39_INTERNAL_c158b055_4_k_cu_ad1f8d26_29914cuda3std3__48in_placeE,(_ZN39_INTERNAL_c158b055_4_k_cu_ad1f8d26_29914cuda3std6ranges3__45__cpo9iter_moveE - _ZN39_INTERNAL_c158b055_4_k_cu_ad1f8d26_29914cuda3std3__48in_placeE)
_ZN39_INTERNAL_c158b055_4_k_cu_ad1f8d26_29914cuda3std3__48in_placeE:
	.zero		1
	.type		_ZN39_INTERNAL_c158b055_4_k_cu_ad1f8d26_29914cuda3std6ranges3__45__cpo9iter_moveE,@object
	.size		_ZN39_INTERNAL_c158b055_4_k_cu_ad1f8d26_29914cuda3std6ranges3__45__cpo9iter_moveE,(_ZN39_INTERNAL_c158b055_4_k_cu_ad1f8d26_29914cuda3std3__45__cpo5beginE - _ZN39_INTERNAL_c158b055_4_k_cu_ad1f8d26_29914cuda3std6ranges3__45__cpo9iter_moveE)
_ZN39_INTERNAL_c158b055_4_k_cu_ad1f8d26_29914cuda3std6ranges3__45__cpo9iter_moveE:
	.zero		1
	.type		_ZN39_INTERNAL_c158b055_4_k_cu_ad1f8d26_29914cuda3std3__45__cpo5beginE,@object
	.size		_ZN39_INTERNAL_c158b055_4_k_cu_ad1f8d26_29914cuda3std3__45__cpo5beginE,(_ZN39_INTERNAL_c158b055_4_k_cu_ad1f8d26_29914cuda3std3__441_GLOBAL__N__c158b055_4_k_cu_ad1f8d26_29916ignoreE - _ZN39_INTERNAL_c158b055_4_k_cu_ad1f8d26_29914cuda3std3__45__cpo5beginE)
_ZN39_INTERNAL_c158b055_4_k_cu_ad1f8d26_29914cuda3std3__45__cpo5beginE:
	.zero		1
	.type		_ZN39_INTERNAL_c158b055_4_k_cu_ad1f8d26_29914cuda3std3__441_GLOBAL__N__c158b055_4_k_cu_ad1f8d26_29916ignoreE,@object
	.size		_ZN39_INTERNAL_c158b055_4_k_cu_ad1f8d26_29914cuda3std3__441_GLOBAL__N__c158b055_4_k_cu_ad1f8d26_29916ignoreE,(_ZN39_INTERNAL_c158b055_4_k_cu_ad1f8d26_29914cute7productE - _ZN39_INTERNAL_c158b055_4_k_cu_ad1f8d26_29914cuda3std3__441_GLOBAL__N__c158b055_4_k_cu_ad1f8d26_29916ignoreE)
_ZN39_INTERNAL_c158b055_4_k_cu_ad1f8d26_29914cuda3std3__441_GLOBAL__N__c158b055_4_k_cu_ad1f8d26_29916ignoreE:
	.zero		1
	.type		_ZN39_INTERNAL_c158b055_4_k_cu_ad1f8d26_29914cute7productE,@object
	.size		_ZN39_INTERNAL_c158b055_4_k_cu_ad1f8d26_29914cute7productE,(_ZN39_INTERNAL_c158b055_4_k_cu_ad1f8d26_29914cuda3std3__45__cpo3endE - _ZN39_INTERNAL_c158b055_4_k_cu_ad1f8d26_29914cute7productE)
_ZN39_INTERNAL_c158b055_4_k_cu_ad1f8d26_29914cute7productE:
	.zero		1
	.type		_ZN39_INTERNAL_c158b055_4_k_cu_ad1f8d26_29914cuda3std3__45__cpo3endE,@object
	.size		_ZN39_INTERNAL_c158b055_4_k_cu_ad1f8d26_29914cuda3std3__45__cpo3endE,(_ZN39_INTERNAL_c158b055_4_k_cu_ad1f8d26_29914cuda3std3__419piecewise_constructE - _ZN39_INTERNAL_c158b055_4_k_cu_ad1f8d26_29914cuda3std3__45__cpo3endE)
_ZN39_INTERNAL_c158b055_4_k_cu_ad1f8d26_29914cuda3std3__45__cpo3endE:
	.zero		1
	.type		_ZN39_INTERNAL_c158b055_4_k_cu_ad1f8d26_29914cuda3std3__419piecewise_constructE,@object
	.size		_ZN39_INTERNAL_c158b055_4_k_cu_ad1f8d26_29914cuda3std3__419piecewise_constructE,(_ZN39_INTERNAL_c158b055_4_k_cu_ad1f8d26_29914cuda3std3__45__cpo4cendE - _ZN39_INTERNAL_c158b055_4_k_cu_ad1f8d26_29914cuda3std3__419piecewise_constructE)
_ZN39_INTERNAL_c158b055_4_k_cu_ad1f8d26_29914cuda3std3__419piecewise_constructE:
	.zero		1
	.type		_ZN39_INTERNAL_c158b055_4_k_cu_ad1f8d26_29914cuda3std3__45__cpo4cendE,@object
	.size		_ZN39_INTERNAL_c158b055_4_k_cu_ad1f8d26_29914cuda3std3__45__cpo4cendE,(_ZN39_INTERNAL_c158b055_4_k_cu_ad1f8d26_29914cuda3std6ranges3__45__cpo4swapE - _ZN39_INTERNAL_c158b055_4_k_cu_ad1f8d26_29914cuda3std3__45__cpo4cendE)
_ZN39_INTERNAL_c158b055_4_k_cu_ad1f8d26_29914cuda3std3__45__cpo4cendE:
	.zero		1
	.type		_ZN39_INTERNAL_c158b055_4_k_cu_ad1f8d26_29914cuda3std6ranges3__45__cpo4swapE,@object
	.size		_ZN39_INTERNAL_c158b055_4_k_cu_ad1f8d26_29914cuda3std6ranges3__45__cpo4swapE,(.L_10 - _ZN39_INTERNAL_c158b055_4_k_cu_ad1f8d26_29914cuda3std6ranges3__45__cpo4swapE)
_ZN39_INTERNAL_c158b055_4_k_cu_ad1f8d26_29914cuda3std6ranges3__45__cpo4swapE:
	.zero		1
.L_10:


//--------------------- .nv.constant0._ZN7cutlass13device_kernelINS_4gemm6kernel13GemmUniversalIN4cute5tupleIJiiiiEEENS1_10collective13CollectiveMmaINS1_35MainloopSm100TmaUmmaWarpSpecializedILi6ELi2ELi4ENS5_IJNS4_1CILi1EEESB_SB_EEEEENS5_IJNSA_ILi128EEESE_NSA_ILi64EEEEEENS_10bfloat16_tENS5_IJlSB_lEEESH_SI_NS4_8TiledMMAINS4_8MMA_AtomIJNS4_20SM100_MMA_F16BF16_SSISH_SH_fLi128ELi128ELNS4_4UMMA5MajorE0ELSN_0ELNSM_7ScaleInE0ELSO_0EEEEEENS4_6LayoutISC_NS5_IJNSA_ILi0EEESS_SS_EEEEENS5_IJNS4_10UnderscoreESV_SV_EEEEENS4_13SM90_TMA_LOADENS4_14ComposedLayoutINS4_7SwizzleILi3ELi4ELi3EEENS4_18smem_ptr_flag_bitsILi16EEENSR_INS5_IJNSA_ILi8EEESF_EEENS5_IJSF_SB_EEEEEEEvNS4_8identityESY_S18_vS19_EENS_8epilogue10collective18CollectiveEpilogueINS1B_23Sm100TmaWarpSpecializedILi4ELi2ELi32ELb1ELb0EEEJSG_NS5_IJNSR_ISE_SB_EENSR_INSA_ILi32EEESB_EEEEESH_SI_SH_SI_NS1B_6fusion15FusionCallbacksIS1F_NS1K_17LinCombPerRowBiasISH_fSH_SH_fLi8ELNS_15FloatRoundStyleE2EEESG_S1J_JEEENS4_5SM1004TMEM4LOAD26SM100_TMEM_LOAD_32dp32b32xESY_NSZ_INS10_ILi2ELi4ELi3EEES13_NSR_INS5_IJS14_S1H_EEENS5_IJS1H_SB_EEEEEEENS4_39AutoVectorizingCopyWithAssumedAlignmentILi128EEENS4_14SM90_TMA_STOREES1Y_S20_S20_EEEvvEEEEvNT_6ParamsE --------------------------
	.section	.nv.constant0._ZN7cutlass13device_kernelINS_4gemm6kernel13GemmUniversalIN4cute5tupleIJiiiiEEENS1_10collective13CollectiveMmaINS1_35MainloopSm100TmaUmmaWarpSpecializedILi6ELi2ELi4ENS5_IJNS4_1CILi1EEESB_SB_EEEEENS5_IJNSA_ILi128EEESE_NSA_ILi64EEEEEENS_10bfloat16_tENS5_IJlSB_lEEESH_SI_NS4_8TiledMMAINS4_8MMA_AtomIJNS4_20SM100_MMA_F16BF16_SSISH_SH_fLi128ELi128ELNS4_4UMMA5MajorE0ELSN_0ELNSM_7ScaleInE0ELSO_0EEEEEENS4_6LayoutISC_NS5_IJNSA_ILi0EEESS_SS_EEEEENS5_IJNS4_10UnderscoreESV_SV_EEEEENS4_13SM90_TMA_LOADENS4_14ComposedLayoutINS4_7SwizzleILi3ELi4ELi3EEENS4_18smem_ptr_flag_bitsILi16EEENSR_INS5_IJNSA_ILi8EEESF_EEENS5_IJSF_SB_EEEEEEEvNS4_8identityESY_S18_vS19_EENS_8epilogue10collective18CollectiveEpilogueINS1B_23Sm100TmaWarpSpecializedILi4ELi2ELi32ELb1ELb0EEEJSG_NS5_IJNSR_ISE_SB_EENSR_INSA_ILi32EEESB_EEEEESH_SI_SH_SI_NS1B_6fusion15FusionCallbacksIS1F_NS1K_17LinCombPerRowBiasISH_fSH_SH_fLi8ELNS_15FloatRoundStyleE2EEESG_S1J_JEEENS4_5SM1004TMEM4LOAD26SM100_TMEM_LOAD_32dp32b32xESY_NSZ_INS10_ILi2ELi4ELi3EEES13_NSR_INS5_IJS14_S1H_EEENS5_IJS1H_SB_EEEEEEENS4_39AutoVectorizingCopyWithAssumedAlignmentILi128EEENS4_14SM90_TMA_STOREES1Y_S20_S20_EEEvvEEEEvNT_6ParamsE,"a",@progbits
	.sectionflags	@""
	.align	4
.nv.constant0._ZN7cutlass13device_kernelINS_4gemm6kernel13GemmUniversalIN4cute5tupleIJiiiiEEENS1_10collective13CollectiveMmaINS1_35MainloopSm100TmaUmmaWarpSpecializedILi6ELi2ELi4ENS5_IJNS4_1CILi1EEESB_SB_EEEEENS5_IJNSA_ILi128EEESE_NSA_ILi64EEEEEENS_10bfloat16_tENS5_IJlSB_lEEESH_SI_NS4_8TiledMMAINS4_8MMA_AtomIJNS4_20SM100_MMA_F16BF16_SSISH_SH_fLi128ELi128ELNS4_4UMMA5MajorE0ELSN_0ELNSM_7ScaleInE0ELSO_0EEEEEENS4_6LayoutISC_NS5_IJNSA_ILi0EEESS_SS_EEEEENS5_IJNS4_10UnderscoreESV_SV_EEEEENS4_13SM90_TMA_LOADENS4_14ComposedLayoutINS4_7SwizzleILi3ELi4ELi3EEENS4_18smem_ptr_flag_bitsILi16EEENSR_INS5_IJNSA_ILi8EEESF_EEENS5_IJSF_SB_EEEEEEEvNS4_8identityESY_S18_vS19_EENS_8epilogue10collective18CollectiveEpilogueINS1B_23Sm100TmaWarpSpecializedILi4ELi2ELi32ELb1ELb0EEEJSG_NS5_IJNSR_ISE_SB_EENSR_INSA_ILi32EEESB_EEEEESH_SI_SH_SI_NS1B_6fusion15FusionCallbacksIS1F_NS1K_17LinCombPerRowBiasISH_fSH_SH_fLi8ELNS_15FloatRoundStyleE2EEESG_S1J_JEEENS4_5SM1004TMEM4LOAD26SM100_TMEM_LOAD_32dp32b32xESY_NSZ_INS10_ILi2ELi4ELi3EEES13_NSR_INS5_IJS14_S1H_EEENS5_IJS1H_SB_EEEEEEENS4_39AutoVectorizingCopyWithAssumedAlignmentILi128EEENS4_14SM90_TMA_STOREES1Y_S20_S20_EEEvvEEEEvNT_6ParamsE:
	.zero		2944


//--------------------- SYMBOLS --------------------------

	.type		.nv.reservedSmem.offset0,@object
	.size		.nv.reservedSmem.offset0,0x4
	.type		.nv.reservedSmem.cap,@object
	.size		.nv.reservedSmem.cap,0x4
	.type		__assertfail,@function
